//
// Generated by NVIDIA NVVM Compiler
//
// Compiler Build ID: CL-36424714
// Cuda compilation tools, release 13.0, V13.0.88
// Based on NVVM 20.0.0
//

.version 9.0
.target sm_100
.address_size 64

	// .globl	_Z23softmax_forward_kernel1PfS_ii
.extern .shared .align 16 .b8 shared[];

.visible .entry _Z23softmax_forward_kernel1PfS_ii(
	.param .u64 .ptr .align 1 _Z23softmax_forward_kernel1PfS_ii_param_0,
	.param .u64 .ptr .align 1 _Z23softmax_forward_kernel1PfS_ii_param_1,
	.param .u32 _Z23softmax_forward_kernel1PfS_ii_param_2,
	.param .u32 _Z23softmax_forward_kernel1PfS_ii_param_3
)
{
	.reg .pred 	%p<58>;
	.reg .b32 	%r<97>;
	.reg .b32 	%f<366>;
	.reg .b64 	%rd<63>;

	ld.param.u64 	%rd24, [_Z23softmax_forward_kernel1PfS_ii_param_0];
	ld.param.u64 	%rd25, [_Z23softmax_forward_kernel1PfS_ii_param_1];
	ld.param.u32 	%r45, [_Z23softmax_forward_kernel1PfS_ii_param_2];
	ld.param.u32 	%r44, [_Z23softmax_forward_kernel1PfS_ii_param_3];
	mov.u32 	%r46, %ctaid.x;
	mov.u32 	%r47, %ntid.x;
	mov.u32 	%r48, %tid.x;
	mad.lo.s32 	%r1, %r46, %r47, %r48;
	setp.ge.s32 	%p1, %r1, %r45;
	@%p1 bra 	$L__BB0_39;
	cvta.to.global.u64 	%rd1, %rd24;
	cvta.to.global.u64 	%rd2, %rd25;
	mul.lo.s32 	%r2, %r44, %r1;
	cvt.s64.s32 	%rd3, %r2;
	mul.wide.s32 	%rd26, %r2, 4;
	add.s64 	%rd4, %rd2, %rd26;
	setp.lt.s32 	%p2, %r44, 1;
	mov.f32 	%f356, 0fFF800000;
	@%p2 bra 	$L__BB0_14;
	and.b32  	%r3, %r44, 15;
	setp.lt.u32 	%p3, %r44, 16;
	mov.f32 	%f356, 0fFF800000;
	mov.b32 	%r83, 0;
	@%p3 bra 	$L__BB0_5;
	and.b32  	%r83, %r44, 2147483632;
	neg.s32 	%r87, %r83;
	add.s64 	%rd28, %rd26, %rd2;
	add.s64 	%rd58, %rd28, 32;
	mov.f32 	%f356, 0fFF800000;
$L__BB0_4:
	.pragma "nounroll";
	ld.global.f32 	%f30, [%rd58+-32];
	setp.gt.f32 	%p4, %f30, %f356;
	selp.f32 	%f31, %f30, %f356, %p4;
	ld.global.f32 	%f32, [%rd58+-28];
	setp.gt.f32 	%p5, %f32, %f31;
	selp.f32 	%f33, %f32, %f31, %p5;
	ld.global.f32 	%f34, [%rd58+-24];
	setp.gt.f32 	%p6, %f34, %f33;
	selp.f32 	%f35, %f34, %f33, %p6;
	ld.global.f32 	%f36, [%rd58+-20];
	setp.gt.f32 	%p7, %f36, %f35;
	selp.f32 	%f37, %f36, %f35, %p7;
	ld.global.f32 	%f38, [%rd58+-16];
	setp.gt.f32 	%p8, %f38, %f37;
	selp.f32 	%f39, %f38, %f37, %p8;
	ld.global.f32 	%f40, [%rd58+-12];
	setp.gt.f32 	%p9, %f40, %f39;
	selp.f32 	%f41, %f40, %f39, %p9;
	ld.global.f32 	%f42, [%rd58+-8];
	setp.gt.f32 	%p10, %f42, %f41;
	selp.f32 	%f43, %f42, %f41, %p10;
	ld.global.f32 	%f44, [%rd58+-4];
	setp.gt.f32 	%p11, %f44, %f43;
	selp.f32 	%f45, %f44, %f43, %p11;
	ld.global.f32 	%f46, [%rd58];
	setp.gt.f32 	%p12, %f46, %f45;
	selp.f32 	%f47, %f46, %f45, %p12;
	ld.global.f32 	%f48, [%rd58+4];
	setp.gt.f32 	%p13, %f48, %f47;
	selp.f32 	%f49, %f48, %f47, %p13;
	ld.global.f32 	%f50, [%rd58+8];
	setp.gt.f32 	%p14, %f50, %f49;
	selp.f32 	%f51, %f50, %f49, %p14;
	ld.global.f32 	%f52, [%rd58+12];
	setp.gt.f32 	%p15, %f52, %f51;
	selp.f32 	%f53, %f52, %f51, %p15;
	ld.global.f32 	%f54, [%rd58+16];
	setp.gt.f32 	%p16, %f54, %f53;
	selp.f32 	%f55, %f54, %f53, %p16;
	ld.global.f32 	%f56, [%rd58+20];
	setp.gt.f32 	%p17, %f56, %f55;
	selp.f32 	%f57, %f56, %f55, %p17;
	ld.global.f32 	%f58, [%rd58+24];
	setp.gt.f32 	%p18, %f58, %f57;
	selp.f32 	%f59, %f58, %f57, %p18;
	ld.global.f32 	%f60, [%rd58+28];
	setp.gt.f32 	%p19, %f60, %f59;
	selp.f32 	%f356, %f60, %f59, %p19;
	add.s32 	%r87, %r87, 16;
	add.s64 	%rd58, %rd58, 64;
	setp.eq.s32 	%p20, %r87, 0;
	@%p20 bra 	$L__BB0_5;
	bra.uni 	$L__BB0_4;
$L__BB0_5:
	setp.eq.s32 	%p21, %r3, 0;
	@%p21 bra 	$L__BB0_14;
	and.b32  	%r7, %r44, 7;
	setp.lt.u32 	%p22, %r3, 8;
	@%p22 bra 	$L__BB0_8;
	mul.wide.u32 	%rd29, %r83, 4;
	add.s64 	%rd30, %rd4, %rd29;
	ld.global.f32 	%f62, [%rd30];
	setp.gt.f32 	%p23, %f62, %f356;
	selp.f32 	%f63, %f62, %f356, %p23;
	ld.global.f32 	%f64, [%rd30+4];
	setp.gt.f32 	%p24, %f64, %f63;
	selp.f32 	%f65, %f64, %f63, %p24;
	ld.global.f32 	%f66, [%rd30+8];
	setp.gt.f32 	%p25, %f66, %f65;
	selp.f32 	%f67, %f66, %f65, %p25;
	ld.global.f32 	%f68, [%rd30+12];
	setp.gt.f32 	%p26, %f68, %f67;
	selp.f32 	%f69, %f68, %f67, %p26;
	ld.global.f32 	%f70, [%rd30+16];
	setp.gt.f32 	%p27, %f70, %f69;
	selp.f32 	%f71, %f70, %f69, %p27;
	ld.global.f32 	%f72, [%rd30+20];
	setp.gt.f32 	%p28, %f72, %f71;
	selp.f32 	%f73, %f72, %f71, %p28;
	ld.global.f32 	%f74, [%rd30+24];
	setp.gt.f32 	%p29, %f74, %f73;
	selp.f32 	%f75, %f74, %f73, %p29;
	ld.global.f32 	%f76, [%rd30+28];
	setp.gt.f32 	%p30, %f76, %f75;
	selp.f32 	%f356, %f76, %f75, %p30;
	add.s32 	%r83, %r83, 8;
$L__BB0_8:
	setp.eq.s32 	%p31, %r7, 0;
	@%p31 bra 	$L__BB0_14;
	and.b32  	%r10, %r44, 3;
	setp.lt.u32 	%p32, %r7, 4;
	@%p32 bra 	$L__BB0_11;
	mul.wide.u32 	%rd31, %r83, 4;
	add.s64 	%rd32, %rd4, %rd31;
	ld.global.f32 	%f78, [%rd32];
	setp.gt.f32 	%p33, %f78, %f356;
	selp.f32 	%f79, %f78, %f356, %p33;
	ld.global.f32 	%f80, [%rd32+4];
	setp.gt.f32 	%p34, %f80, %f79;
	selp.f32 	%f81, %f80, %f79, %p34;
	ld.global.f32 	%f82, [%rd32+8];
	setp.gt.f32 	%p35, %f82, %f81;
	selp.f32 	%f83, %f82, %f81, %p35;
	ld.global.f32 	%f84, [%rd32+12];
	setp.gt.f32 	%p36, %f84, %f83;
	selp.f32 	%f356, %f84, %f83, %p36;
	add.s32 	%r83, %r83, 4;
$L__BB0_11:
	setp.eq.s32 	%p37, %r10, 0;
	@%p37 bra 	$L__BB0_14;
	mul.wide.u32 	%rd34, %r83, 4;
	add.s64 	%rd35, %rd26, %rd34;
	add.s64 	%rd57, %rd2, %rd35;
	neg.s32 	%r86, %r10;
$L__BB0_13:
	.pragma "nounroll";
	ld.global.f32 	%f85, [%rd57];
	setp.gt.f32 	%p38, %f85, %f356;
	selp.f32 	%f356, %f85, %f356, %p38;
	add.s64 	%rd57, %rd57, 4;
	add.s32 	%r86, %r86, 1;
	setp.ne.s32 	%p39, %r86, 0;
	@%p39 bra 	$L__BB0_13;
$L__BB0_14:
	shl.b64 	%rd36, %rd3, 2;
	add.s64 	%rd9, %rd1, %rd36;
	setp.lt.s32 	%p40, %r44, 1;
	mov.f32 	%f364, 0f00000000;
	@%p40 bra 	$L__BB0_26;
	and.b32  	%r16, %r44, 7;
	setp.lt.u32 	%p41, %r44, 8;
	mov.f32 	%f364, 0f00000000;
	mov.b32 	%r88, 0;
	@%p41 bra 	$L__BB0_18;
	and.b32  	%r88, %r44, 2147483640;
	neg.s32 	%r91, %r88;
	add.s64 	%rd38, %rd26, 16;
	add.s64 	%rd60, %rd2, %rd38;
	add.s64 	%rd59, %rd1, %rd38;
	mov.f32 	%f364, 0f00000000;
$L__BB0_17:
	.pragma "nounroll";
	ld.global.f32 	%f90, [%rd60+-16];
	sub.f32 	%f91, %f90, %f356;
	fma.rn.f32 	%f92, %f91, 0f3BBB989D, 0f3F000000;
	cvt.sat.f32.f32 	%f93, %f92;
	mov.f32 	%f94, 0f4B400001;
	mov.f32 	%f95, 0f437C0000;
	fma.rm.f32 	%f96, %f93, %f95, %f94;
	add.f32 	%f97, %f96, 0fCB40007F;
	neg.f32 	%f98, %f97;
	fma.rn.f32 	%f99, %f91, 0f3FB8AA3B, %f98;
	fma.rn.f32 	%f100, %f91, 0f32A57060, %f99;
	mov.b32 	%r51, %f96;
	shl.b32 	%r52, %r51, 23;
	mov.b32 	%f101, %r52;
	ex2.approx.ftz.f32 	%f102, %f100;
	mul.f32 	%f103, %f102, %f101;
	st.global.f32 	[%rd59+-16], %f103;
	add.f32 	%f104, %f364, %f103;
	ld.global.f32 	%f105, [%rd60+-12];
	sub.f32 	%f106, %f105, %f356;
	fma.rn.f32 	%f107, %f106, 0f3BBB989D, 0f3F000000;
	cvt.sat.f32.f32 	%f108, %f107;
	fma.rm.f32 	%f109, %f108, %f95, %f94;
	add.f32 	%f110, %f109, 0fCB40007F;
	neg.f32 	%f111, %f110;
	fma.rn.f32 	%f112, %f106, 0f3FB8AA3B, %f111;
	fma.rn.f32 	%f113, %f106, 0f32A57060, %f112;
	mov.b32 	%r53, %f109;
	shl.b32 	%r54, %r53, 23;
	mov.b32 	%f114, %r54;
	ex2.approx.ftz.f32 	%f115, %f113;
	mul.f32 	%f116, %f115, %f114;
	st.global.f32 	[%rd59+-12], %f116;
	add.f32 	%f117, %f104, %f116;
	ld.global.f32 	%f118, [%rd60+-8];
	sub.f32 	%f119, %f118, %f356;
	fma.rn.f32 	%f120, %f119, 0f3BBB989D, 0f3F000000;
	cvt.sat.f32.f32 	%f121, %f120;
	fma.rm.f32 	%f122, %f121, %f95, %f94;
	add.f32 	%f123, %f122, 0fCB40007F;
	neg.f32 	%f124, %f123;
	fma.rn.f32 	%f125, %f119, 0f3FB8AA3B, %f124;
	fma.rn.f32 	%f126, %f119, 0f32A57060, %f125;
	mov.b32 	%r55, %f122;
	shl.b32 	%r56, %r55, 23;
	mov.b32 	%f127, %r56;
	ex2.approx.ftz.f32 	%f128, %f126;
	mul.f32 	%f129, %f128, %f127;
	st.global.f32 	[%rd59+-8], %f129;
	add.f32 	%f130, %f117, %f129;
	ld.global.f32 	%f131, [%rd60+-4];
	sub.f32 	%f132, %f131, %f356;
	fma.rn.f32 	%f133, %f132, 0f3BBB989D, 0f3F000000;
	cvt.sat.f32.f32 	%f134, %f133;
	fma.rm.f32 	%f135, %f134, %f95, %f94;
	add.f32 	%f136, %f135, 0fCB40007F;
	neg.f32 	%f137, %f136;
	fma.rn.f32 	%f138, %f132, 0f3FB8AA3B, %f137;
	fma.rn.f32 	%f139, %f132, 0f32A57060, %f138;
	mov.b32 	%r57, %f135;
	shl.b32 	%r58, %r57, 23;
	mov.b32 	%f140, %r58;
	ex2.approx.ftz.f32 	%f141, %f139;
	mul.f32 	%f142, %f141, %f140;
	st.global.f32 	[%rd59+-4], %f142;
	add.f32 	%f143, %f130, %f142;
	ld.global.f32 	%f144, [%rd60];
	sub.f32 	%f145, %f144, %f356;
	fma.rn.f32 	%f146, %f145, 0f3BBB989D, 0f3F000000;
	cvt.sat.f32.f32 	%f147, %f146;
	fma.rm.f32 	%f148, %f147, %f95, %f94;
	add.f32 	%f149, %f148, 0fCB40007F;
	neg.f32 	%f150, %f149;
	fma.rn.f32 	%f151, %f145, 0f3FB8AA3B, %f150;
	fma.rn.f32 	%f152, %f145, 0f32A57060, %f151;
	mov.b32 	%r59, %f148;
	shl.b32 	%r60, %r59, 23;
	mov.b32 	%f153, %r60;
	ex2.approx.ftz.f32 	%f154, %f152;
	mul.f32 	%f155, %f154, %f153;
	st.global.f32 	[%rd59], %f155;
	add.f32 	%f156, %f143, %f155;
	ld.global.f32 	%f157, [%rd60+4];
	sub.f32 	%f158, %f157, %f356;
	fma.rn.f32 	%f159, %f158, 0f3BBB989D, 0f3F000000;
	cvt.sat.f32.f32 	%f160, %f159;
	fma.rm.f32 	%f161, %f160, %f95, %f94;
	add.f32 	%f162, %f161, 0fCB40007F;
	neg.f32 	%f163, %f162;
	fma.rn.f32 	%f164, %f158, 0f3FB8AA3B, %f163;
	fma.rn.f32 	%f165, %f158, 0f32A57060, %f164;
	mov.b32 	%r61, %f161;
	shl.b32 	%r62, %r61, 23;
	mov.b32 	%f166, %r62;
	ex2.approx.ftz.f32 	%f167, %f165;
	mul.f32 	%f168, %f167, %f166;
	st.global.f32 	[%rd59+4], %f168;
	add.f32 	%f169, %f156, %f168;
	ld.global.f32 	%f170, [%rd60+8];
	sub.f32 	%f171, %f170, %f356;
	fma.rn.f32 	%f172, %f171, 0f3BBB989D, 0f3F000000;
	cvt.sat.f32.f32 	%f173, %f172;
	fma.rm.f32 	%f174, %f173, %f95, %f94;
	add.f32 	%f175, %f174, 0fCB40007F;
	neg.f32 	%f176, %f175;
	fma.rn.f32 	%f177, %f171, 0f3FB8AA3B, %f176;
	fma.rn.f32 	%f178, %f171, 0f32A57060, %f177;
	mov.b32 	%r63, %f174;
	shl.b32 	%r64, %r63, 23;
	mov.b32 	%f179, %r64;
	ex2.approx.ftz.f32 	%f180, %f178;
	mul.f32 	%f181, %f180, %f179;
	st.global.f32 	[%rd59+8], %f181;
	add.f32 	%f182, %f169, %f181;
	ld.global.f32 	%f183, [%rd60+12];
	sub.f32 	%f184, %f183, %f356;
	fma.rn.f32 	%f185, %f184, 0f3BBB989D, 0f3F000000;
	cvt.sat.f32.f32 	%f186, %f185;
	fma.rm.f32 	%f187, %f186, %f95, %f94;
	add.f32 	%f188, %f187, 0fCB40007F;
	neg.f32 	%f189, %f188;
	fma.rn.f32 	%f190, %f184, 0f3FB8AA3B, %f189;
	fma.rn.f32 	%f191, %f184, 0f32A57060, %f190;
	mov.b32 	%r65, %f187;
	shl.b32 	%r66, %r65, 23;
	mov.b32 	%f192, %r66;
	ex2.approx.ftz.f32 	%f193, %f191;
	mul.f32 	%f194, %f193, %f192;
	st.global.f32 	[%rd59+12], %f194;
	add.f32 	%f364, %f182, %f194;
	add.s32 	%r91, %r91, 8;
	add.s64 	%rd60, %rd60, 32;
	add.s64 	%rd59, %rd59, 32;
	setp.eq.s32 	%p42, %r91, 0;
	@%p42 bra 	$L__BB0_18;
	bra.uni 	$L__BB0_17;
$L__BB0_18:
	setp.eq.s32 	%p43, %r16, 0;
	@%p43 bra 	$L__BB0_26;
	and.b32  	%r22, %r44, 3;
	setp.lt.u32 	%p44, %r16, 4;
	@%p44 bra 	$L__BB0_21;
	mul.wide.u32 	%rd39, %r88, 4;
	add.s64 	%rd40, %rd4, %rd39;
	ld.global.f32 	%f196, [%rd40];
	sub.f32 	%f197, %f196, %f356;
	fma.rn.f32 	%f198, %f197, 0f3BBB989D, 0f3F000000;
	cvt.sat.f32.f32 	%f199, %f198;
	mov.f32 	%f200, 0f4B400001;
	mov.f32 	%f201, 0f437C0000;
	fma.rm.f32 	%f202, %f199, %f201, %f200;
	add.f32 	%f203, %f202, 0fCB40007F;
	neg.f32 	%f204, %f203;
	fma.rn.f32 	%f205, %f197, 0f3FB8AA3B, %f204;
	fma.rn.f32 	%f206, %f197, 0f32A57060, %f205;
	mov.b32 	%r67, %f202;
	shl.b32 	%r68, %r67, 23;
	mov.b32 	%f207, %r68;
	ex2.approx.ftz.f32 	%f208, %f206;
	mul.f32 	%f209, %f208, %f207;
	add.s64 	%rd41, %rd9, %rd39;
	st.global.f32 	[%rd41], %f209;
	add.f32 	%f210, %f364, %f209;
	ld.global.f32 	%f211, [%rd40+4];
	sub.f32 	%f212, %f211, %f356;
	fma.rn.f32 	%f213, %f212, 0f3BBB989D, 0f3F000000;
	cvt.sat.f32.f32 	%f214, %f213;
	fma.rm.f32 	%f215, %f214, %f201, %f200;
	add.f32 	%f216, %f215, 0fCB40007F;
	neg.f32 	%f217, %f216;
	fma.rn.f32 	%f218, %f212, 0f3FB8AA3B, %f217;
	fma.rn.f32 	%f219, %f212, 0f32A57060, %f218;
	mov.b32 	%r69, %f215;
	shl.b32 	%r70, %r69, 23;
	mov.b32 	%f220, %r70;
	ex2.approx.ftz.f32 	%f221, %f219;
	mul.f32 	%f222, %f221, %f220;
	st.global.f32 	[%rd41+4], %f222;
	add.f32 	%f223, %f210, %f222;
	ld.global.f32 	%f224, [%rd40+8];
	sub.f32 	%f225, %f224, %f356;
	fma.rn.f32 	%f226, %f225, 0f3BBB989D, 0f3F000000;
	cvt.sat.f32.f32 	%f227, %f226;
	fma.rm.f32 	%f228, %f227, %f201, %f200;
	add.f32 	%f229, %f228, 0fCB40007F;
	neg.f32 	%f230, %f229;
	fma.rn.f32 	%f231, %f225, 0f3FB8AA3B, %f230;
	fma.rn.f32 	%f232, %f225, 0f32A57060, %f231;
	mov.b32 	%r71, %f228;
	shl.b32 	%r72, %r71, 23;
	mov.b32 	%f233, %r72;
	ex2.approx.ftz.f32 	%f234, %f232;
	mul.f32 	%f235, %f234, %f233;
	st.global.f32 	[%rd41+8], %f235;
	add.f32 	%f236, %f223, %f235;
	ld.global.f32 	%f237, [%rd40+12];
	sub.f32 	%f238, %f237, %f356;
	fma.rn.f32 	%f239, %f238, 0f3BBB989D, 0f3F000000;
	cvt.sat.f32.f32 	%f240, %f239;
	fma.rm.f32 	%f241, %f240, %f201, %f200;
	add.f32 	%f242, %f241, 0fCB40007F;
	neg.f32 	%f243, %f242;
	fma.rn.f32 	%f244, %f238, 0f3FB8AA3B, %f243;
	fma.rn.f32 	%f245, %f238, 0f32A57060, %f244;
	mov.b32 	%r73, %f241;
	shl.b32 	%r74, %r73, 23;
	mov.b32 	%f246, %r74;
	ex2.approx.ftz.f32 	%f247, %f245;
	mul.f32 	%f248, %f247, %f246;
	st.global.f32 	[%rd41+12], %f248;
	add.f32 	%f364, %f236, %f248;
	add.s32 	%r88, %r88, 4;
$L__BB0_21:
	setp.eq.s32 	%p45, %r22, 0;
	@%p45 bra 	$L__BB0_26;
	setp.eq.s32 	%p46, %r22, 1;
	@%p46 bra 	$L__BB0_24;
	mul.wide.u32 	%rd42, %r88, 4;
	add.s64 	%rd43, %rd4, %rd42;
	ld.global.f32 	%f250, [%rd43];
	sub.f32 	%f251, %f250, %f356;
	fma.rn.f32 	%f252, %f251, 0f3BBB989D, 0f3F000000;
	cvt.sat.f32.f32 	%f253, %f252;
	mov.f32 	%f254, 0f4B400001;
	mov.f32 	%f255, 0f437C0000;
	fma.rm.f32 	%f256, %f253, %f255, %f254;
	add.f32 	%f257, %f256, 0fCB40007F;
	neg.f32 	%f258, %f257;
	fma.rn.f32 	%f259, %f251, 0f3FB8AA3B, %f258;
	fma.rn.f32 	%f260, %f251, 0f32A57060, %f259;
	mov.b32 	%r75, %f256;
	shl.b32 	%r76, %r75, 23;
	mov.b32 	%f261, %r76;
	ex2.approx.ftz.f32 	%f262, %f260;
	mul.f32 	%f263, %f262, %f261;
	add.s64 	%rd44, %rd9, %rd42;
	st.global.f32 	[%rd44], %f263;
	add.f32 	%f264, %f364, %f263;
	ld.global.f32 	%f265, [%rd43+4];
	sub.f32 	%f266, %f265, %f356;
	fma.rn.f32 	%f267, %f266, 0f3BBB989D, 0f3F000000;
	cvt.sat.f32.f32 	%f268, %f267;
	fma.rm.f32 	%f269, %f268, %f255, %f254;
	add.f32 	%f270, %f269, 0fCB40007F;
	neg.f32 	%f271, %f270;
	fma.rn.f32 	%f272, %f266, 0f3FB8AA3B, %f271;
	fma.rn.f32 	%f273, %f266, 0f32A57060, %f272;
	mov.b32 	%r77, %f269;
	shl.b32 	%r78, %r77, 23;
	mov.b32 	%f274, %r78;
	ex2.approx.ftz.f32 	%f275, %f273;
	mul.f32 	%f276, %f275, %f274;
	st.global.f32 	[%rd44+4], %f276;
	add.f32 	%f364, %f264, %f276;
	add.s32 	%r88, %r88, 2;
$L__BB0_24:
	and.b32  	%r79, %r44, 1;
	setp.eq.b32 	%p47, %r79, 1;
	not.pred 	%p48, %p47;
	@%p48 bra 	$L__BB0_26;
	mul.wide.u32 	%rd45, %r88, 4;
	add.s64 	%rd46, %rd4, %rd45;
	ld.global.f32 	%f277, [%rd46];
	sub.f32 	%f278, %f277, %f356;
	fma.rn.f32 	%f279, %f278, 0f3BBB989D, 0f3F000000;
	cvt.sat.f32.f32 	%f280, %f279;
	mov.f32 	%f281, 0f4B400001;
	mov.f32 	%f282, 0f437C0000;
	fma.rm.f32 	%f283, %f280, %f282, %f281;
	add.f32 	%f284, %f283, 0fCB40007F;
	neg.f32 	%f285, %f284;
	fma.rn.f32 	%f286, %f278, 0f3FB8AA3B, %f285;
	fma.rn.f32 	%f287, %f278, 0f32A57060, %f286;
	mov.b32 	%r80, %f283;
	shl.b32 	%r81, %r80, 23;
	mov.b32 	%f288, %r81;
	ex2.approx.ftz.f32 	%f289, %f287;
	mul.f32 	%f290, %f289, %f288;
	add.s64 	%rd47, %rd9, %rd45;
	st.global.f32 	[%rd47], %f290;
	add.f32 	%f364, %f364, %f290;
$L__BB0_26:
	setp.lt.s32 	%p49, %r44, 1;
	@%p49 bra 	$L__BB0_39;
	and.b32  	%r27, %r44, 15;
	setp.lt.u32 	%p50, %r44, 16;
	mov.b32 	%r93, 0;
	@%p50 bra 	$L__BB0_30;
	and.b32  	%r93, %r44, 2147483632;
	neg.s32 	%r92, %r93;
	add.s64 	%rd49, %rd26, %rd1;
	add.s64 	%rd61, %rd49, 32;
$L__BB0_29:
	.pragma "nounroll";
	ld.global.f32 	%f291, [%rd61+-32];
	div.rn.f32 	%f292, %f291, %f364;
	st.global.f32 	[%rd61+-32], %f292;
	ld.global.f32 	%f293, [%rd61+-28];
	div.rn.f32 	%f294, %f293, %f364;
	st.global.f32 	[%rd61+-28], %f294;
	ld.global.f32 	%f295, [%rd61+-24];
	div.rn.f32 	%f296, %f295, %f364;
	st.global.f32 	[%rd61+-24], %f296;
	ld.global.f32 	%f297, [%rd61+-20];
	div.rn.f32 	%f298, %f297, %f364;
	st.global.f32 	[%rd61+-20], %f298;
	ld.global.f32 	%f299, [%rd61+-16];
	div.rn.f32 	%f300, %f299, %f364;
	st.global.f32 	[%rd61+-16], %f300;
	ld.global.f32 	%f301, [%rd61+-12];
	div.rn.f32 	%f302, %f301, %f364;
	st.global.f32 	[%rd61+-12], %f302;
	ld.global.f32 	%f303, [%rd61+-8];
	div.rn.f32 	%f304, %f303, %f364;
	st.global.f32 	[%rd61+-8], %f304;
	ld.global.f32 	%f305, [%rd61+-4];
	div.rn.f32 	%f306, %f305, %f364;
	st.global.f32 	[%rd61+-4], %f306;
	ld.global.f32 	%f307, [%rd61];
	div.rn.f32 	%f308, %f307, %f364;
	st.global.f32 	[%rd61], %f308;
	ld.global.f32 	%f309, [%rd61+4];
	div.rn.f32 	%f310, %f309, %f364;
	st.global.f32 	[%rd61+4], %f310;
	ld.global.f32 	%f311, [%rd61+8];
	div.rn.f32 	%f312, %f311, %f364;
	st.global.f32 	[%rd61+8], %f312;
	ld.global.f32 	%f313, [%rd61+12];
	div.rn.f32 	%f314, %f313, %f364;
	st.global.f32 	[%rd61+12], %f314;
	ld.global.f32 	%f315, [%rd61+16];
	div.rn.f32 	%f316, %f315, %f364;
	st.global.f32 	[%rd61+16], %f316;
	ld.global.f32 	%f317, [%rd61+20];
	div.rn.f32 	%f318, %f317, %f364;
	st.global.f32 	[%rd61+20], %f318;
	ld.global.f32 	%f319, [%rd61+24];
	div.rn.f32 	%f320, %f319, %f364;
	st.global.f32 	[%rd61+24], %f320;
	ld.global.f32 	%f321, [%rd61+28];
	div.rn.f32 	%f322, %f321, %f364;
	st.global.f32 	[%rd61+28], %f322;
	add.s32 	%r92, %r92, 16;
	add.s64 	%rd61, %rd61, 64;
	setp.ne.s32 	%p51, %r92, 0;
	@%p51 bra 	$L__BB0_29;
$L__BB0_30:
	setp.eq.s32 	%p52, %r27, 0;
	@%p52 bra 	$L__BB0_39;
	and.b32  	%r35, %r44, 7;
	setp.lt.u32 	%p53, %r27, 8;
	@%p53 bra 	$L__BB0_33;
	mul.wide.u32 	%rd50, %r93, 4;
	add.s64 	%rd51, %rd9, %rd50;
	ld.global.f32 	%f323, [%rd51];
	div.rn.f32 	%f324, %f323, %f364;
	st.global.f32 	[%rd51], %f324;
	ld.global.f32 	%f325, [%rd51+4];
	div.rn.f32 	%f326, %f325, %f364;
	st.global.f32 	[%rd51+4], %f326;
	ld.global.f32 	%f327, [%rd51+8];
	div.rn.f32 	%f328, %f327, %f364;
	st.global.f32 	[%rd51+8], %f328;
	ld.global.f32 	%f329, [%rd51+12];
	div.rn.f32 	%f330, %f329, %f364;
	st.global.f32 	[%rd51+12], %f330;
	ld.global.f32 	%f331, [%rd51+16];
	div.rn.f32 	%f332, %f331, %f364;
	st.global.f32 	[%rd51+16], %f332;
	ld.global.f32 	%f333, [%rd51+20];
	div.rn.f32 	%f334, %f333, %f364;
	st.global.f32 	[%rd51+20], %f334;
	ld.global.f32 	%f335, [%rd51+24];
	div.rn.f32 	%f336, %f335, %f364;
	st.global.f32 	[%rd51+24], %f336;
	ld.global.f32 	%f337, [%rd51+28];
	div.rn.f32 	%f338, %f337, %f364;
	st.global.f32 	[%rd51+28], %f338;
	add.s32 	%r93, %r93, 8;
$L__BB0_33:
	setp.eq.s32 	%p54, %r35, 0;
	@%p54 bra 	$L__BB0_39;
	and.b32  	%r38, %r44, 3;
	setp.lt.u32 	%p55, %r35, 4;
	@%p55 bra 	$L__BB0_36;
	mul.wide.u32 	%rd52, %r93, 4;
	add.s64 	%rd53, %rd9, %rd52;
	ld.global.f32 	%f339, [%rd53];
	div.rn.f32 	%f340, %f339, %f364;
	st.global.f32 	[%rd53], %f340;
	ld.global.f32 	%f341, [%rd53+4];
	div.rn.f32 	%f342, %f341, %f364;
	st.global.f32 	[%rd53+4], %f342;
	ld.global.f32 	%f343, [%rd53+8];
	div.rn.f32 	%f344, %f343, %f364;
	st.global.f32 	[%rd53+8], %f344;
	ld.global.f32 	%f345, [%rd53+12];
	div.rn.f32 	%f346, %f345, %f364;
	st.global.f32 	[%rd53+12], %f346;
	add.s32 	%r93, %r93, 4;
$L__BB0_36:
	setp.eq.s32 	%p56, %r38, 0;
	@%p56 bra 	$L__BB0_39;
	mul.wide.u32 	%rd55, %r93, 4;
	add.s64 	%rd56, %rd26, %rd55;
	add.s64 	%rd62, %rd1, %rd56;
	neg.s32 	%r96, %r38;
$L__BB0_38:
	.pragma "nounroll";
	ld.global.f32 	%f347, [%rd62];
	div.rn.f32 	%f348, %f347, %f364;
	st.global.f32 	[%rd62], %f348;
	add.s64 	%rd62, %rd62, 4;
	add.s32 	%r96, %r96, 1;
	setp.ne.s32 	%p57, %r96, 0;
	@%p57 bra 	$L__BB0_38;
$L__BB0_39:
	ret;

}
	// .globl	_Z23softmax_forward_kernel2PfS_ii
.visible .entry _Z23softmax_forward_kernel2PfS_ii(
	.param .u64 .ptr .align 1 _Z23softmax_forward_kernel2PfS_ii_param_0,
	.param .u64 .ptr .align 1 _Z23softmax_forward_kernel2PfS_ii_param_1,
	.param .u32 _Z23softmax_forward_kernel2PfS_ii_param_2,
	.param .u32 _Z23softmax_forward_kernel2PfS_ii_param_3
)
{
	.reg .pred 	%p<31>;
	.reg .b32 	%r<132>;
	.reg .b32 	%f<131>;
	.reg .b64 	%rd<87>;

	ld.param.u64 	%rd21, [_Z23softmax_forward_kernel2PfS_ii_param_0];
	ld.param.u64 	%rd22, [_Z23softmax_forward_kernel2PfS_ii_param_1];
	ld.param.u32 	%r46, [_Z23softmax_forward_kernel2PfS_ii_param_3];
	cvta.to.global.u64 	%rd1, %rd22;
	cvta.to.global.u64 	%rd2, %rd21;
	mov.u32 	%r47, %ctaid.x;
	mov.u32 	%r131, %tid.x;
	mov.u32 	%r2, %ntid.x;
	mul.lo.s32 	%r3, %r46, %r47;
	mul.wide.s32 	%rd23, %r3, 4;
	add.s64 	%rd3, %rd1, %rd23;
	setp.ge.s32 	%p1, %r131, %r46;
	mov.f32 	%f125, 0fFF800000;
	@%p1 bra 	$L__BB1_6;
	add.s32 	%r48, %r131, %r2;
	max.u32 	%r49, %r46, %r48;
	setp.lt.u32 	%p2, %r48, %r46;
	selp.u32 	%r50, 1, 0, %p2;
	add.s32 	%r51, %r48, %r50;
	sub.s32 	%r52, %r49, %r51;
	div.u32 	%r53, %r52, %r2;
	add.s32 	%r4, %r53, %r50;
	and.b32  	%r54, %r4, 3;
	setp.eq.s32 	%p3, %r54, 3;
	mov.f32 	%f125, 0fFF800000;
	mov.u32 	%r117, %r131;
	@%p3 bra 	$L__BB1_4;
	mul.wide.u32 	%rd25, %r131, 4;
	add.s64 	%rd26, %rd23, %rd25;
	add.s64 	%rd83, %rd1, %rd26;
	mul.wide.u32 	%rd5, %r2, 4;
	add.s32 	%r55, %r4, 1;
	and.b32  	%r56, %r55, 3;
	neg.s32 	%r115, %r56;
	mov.f32 	%f125, 0fFF800000;
	mov.u32 	%r117, %r131;
$L__BB1_3:
	.pragma "nounroll";
	ld.global.f32 	%f21, [%rd83];
	max.f32 	%f125, %f125, %f21;
	add.s32 	%r117, %r117, %r2;
	add.s64 	%rd83, %rd83, %rd5;
	add.s32 	%r115, %r115, 1;
	setp.ne.s32 	%p4, %r115, 0;
	@%p4 bra 	$L__BB1_3;
$L__BB1_4:
	setp.lt.u32 	%p5, %r4, 3;
	@%p5 bra 	$L__BB1_6;
$L__BB1_5:
	mul.wide.u32 	%rd27, %r117, 4;
	add.s64 	%rd28, %rd3, %rd27;
	ld.global.f32 	%f22, [%rd28];
	max.f32 	%f23, %f125, %f22;
	add.s32 	%r57, %r117, %r2;
	mul.wide.u32 	%rd29, %r57, 4;
	add.s64 	%rd30, %rd3, %rd29;
	ld.global.f32 	%f24, [%rd30];
	max.f32 	%f25, %f23, %f24;
	add.s32 	%r58, %r57, %r2;
	mul.wide.u32 	%rd31, %r58, 4;
	add.s64 	%rd32, %rd3, %rd31;
	ld.global.f32 	%f26, [%rd32];
	max.f32 	%f27, %f25, %f26;
	add.s32 	%r59, %r58, %r2;
	mul.wide.u32 	%rd33, %r59, 4;
	add.s64 	%rd34, %rd3, %rd33;
	ld.global.f32 	%f28, [%rd34];
	max.f32 	%f125, %f27, %f28;
	add.s32 	%r117, %r59, %r2;
	setp.lt.s32 	%p6, %r117, %r46;
	@%p6 bra 	$L__BB1_5;
$L__BB1_6:
	shl.b32 	%r60, %r131, 2;
	mov.u32 	%r61, shared;
	add.s32 	%r13, %r61, %r60;
	st.shared.f32 	[%r13], %f125;
	bar.sync 	0;
	setp.lt.u32 	%p7, %r2, 2;
	@%p7 bra 	$L__BB1_11;
	mov.u32 	%r119, %r2;
$L__BB1_8:
	shr.u32 	%r15, %r119, 1;
	bar.sync 	0;
	setp.ge.u32 	%p8, %r131, %r15;
	@%p8 bra 	$L__BB1_10;
	ld.shared.f32 	%f29, [%r13];
	shl.b32 	%r62, %r15, 2;
	add.s32 	%r63, %r13, %r62;
	ld.shared.f32 	%f30, [%r63];
	max.f32 	%f31, %f29, %f30;
	st.shared.f32 	[%r13], %f31;
$L__BB1_10:
	setp.gt.u32 	%p9, %r119, 3;
	mov.u32 	%r119, %r15;
	@%p9 bra 	$L__BB1_8;
$L__BB1_11:
	setp.ge.s32 	%p10, %r131, %r46;
	ld.shared.f32 	%f8, [shared];
	bar.sync 	0;
	@%p10 bra 	$L__BB1_18;
	add.s32 	%r64, %r131, %r2;
	max.s32 	%r65, %r46, %r64;
	setp.lt.s32 	%p11, %r64, %r46;
	selp.u32 	%r66, 1, 0, %p11;
	add.s32 	%r67, %r64, %r66;
	sub.s32 	%r68, %r65, %r67;
	div.u32 	%r69, %r68, %r2;
	add.s32 	%r16, %r69, %r66;
	and.b32  	%r70, %r16, 3;
	setp.eq.s32 	%p12, %r70, 3;
	mov.u32 	%r123, %r131;
	@%p12 bra 	$L__BB1_15;
	add.s32 	%r71, %r16, 1;
	and.b32  	%r72, %r71, 3;
	add.s32 	%r121, %r131, %r3;
	mul.wide.u32 	%rd36, %r131, 4;
	add.s64 	%rd37, %rd23, %rd36;
	add.s64 	%rd84, %rd1, %rd37;
	mul.wide.u32 	%rd9, %r2, 4;
	neg.s32 	%r120, %r72;
	mad.lo.s32 	%r123, %r2, %r72, %r131;
$L__BB1_14:
	.pragma "nounroll";
	mul.wide.s32 	%rd38, %r121, 4;
	add.s64 	%rd39, %rd2, %rd38;
	ld.global.f32 	%f32, [%rd84];
	sub.f32 	%f33, %f32, %f8;
	fma.rn.f32 	%f34, %f33, 0f3BBB989D, 0f3F000000;
	cvt.sat.f32.f32 	%f35, %f34;
	mov.f32 	%f36, 0f4B400001;
	mov.f32 	%f37, 0f437C0000;
	fma.rm.f32 	%f38, %f35, %f37, %f36;
	add.f32 	%f39, %f38, 0fCB40007F;
	neg.f32 	%f40, %f39;
	fma.rn.f32 	%f41, %f33, 0f3FB8AA3B, %f40;
	fma.rn.f32 	%f42, %f33, 0f32A57060, %f41;
	mov.b32 	%r73, %f38;
	shl.b32 	%r74, %r73, 23;
	mov.b32 	%f43, %r74;
	ex2.approx.ftz.f32 	%f44, %f42;
	mul.f32 	%f45, %f44, %f43;
	st.global.f32 	[%rd39], %f45;
	add.s32 	%r121, %r121, %r2;
	add.s64 	%rd84, %rd84, %rd9;
	add.s32 	%r120, %r120, 1;
	setp.ne.s32 	%p13, %r120, 0;
	@%p13 bra 	$L__BB1_14;
$L__BB1_15:
	setp.lt.u32 	%p14, %r16, 3;
	@%p14 bra 	$L__BB1_18;
	shl.b32 	%r81, %r2, 2;
	cvt.u64.u32 	%rd46, %r81;
$L__BB1_17:
	mul.wide.u32 	%rd40, %r123, 4;
	add.s64 	%rd41, %rd3, %rd40;
	ld.global.f32 	%f46, [%rd41];
	sub.f32 	%f47, %f46, %f8;
	fma.rn.f32 	%f48, %f47, 0f3BBB989D, 0f3F000000;
	cvt.sat.f32.f32 	%f49, %f48;
	mov.f32 	%f50, 0f4B400001;
	mov.f32 	%f51, 0f437C0000;
	fma.rm.f32 	%f52, %f49, %f51, %f50;
	add.f32 	%f53, %f52, 0fCB40007F;
	neg.f32 	%f54, %f53;
	fma.rn.f32 	%f55, %f47, 0f3FB8AA3B, %f54;
	fma.rn.f32 	%f56, %f47, 0f32A57060, %f55;
	mov.b32 	%r75, %f52;
	shl.b32 	%r76, %r75, 23;
	mov.b32 	%f57, %r76;
	ex2.approx.ftz.f32 	%f58, %f56;
	mul.f32 	%f59, %f58, %f57;
	add.s32 	%r77, %r123, %r3;
	mul.wide.s32 	%rd42, %r77, 4;
	add.s64 	%rd43, %rd2, %rd42;
	st.global.f32 	[%rd43], %f59;
	add.s32 	%r78, %r123, %r2;
	mul.wide.u32 	%rd44, %r78, 4;
	add.s64 	%rd45, %rd3, %rd44;
	ld.global.f32 	%f60, [%rd45];
	sub.f32 	%f61, %f60, %f8;
	fma.rn.f32 	%f62, %f61, 0f3BBB989D, 0f3F000000;
	cvt.sat.f32.f32 	%f63, %f62;
	fma.rm.f32 	%f64, %f63, %f51, %f50;
	add.f32 	%f65, %f64, 0fCB40007F;
	neg.f32 	%f66, %f65;
	fma.rn.f32 	%f67, %f61, 0f3FB8AA3B, %f66;
	fma.rn.f32 	%f68, %f61, 0f32A57060, %f67;
	mov.b32 	%r79, %f64;
	shl.b32 	%r80, %r79, 23;
	mov.b32 	%f69, %r80;
	ex2.approx.ftz.f32 	%f70, %f68;
	mul.f32 	%f71, %f70, %f69;
	add.s64 	%rd47, %rd43, %rd46;
	st.global.f32 	[%rd47], %f71;
	add.s32 	%r82, %r78, %r2;
	mul.wide.u32 	%rd48, %r82, 4;
	add.s64 	%rd49, %rd3, %rd48;
	ld.global.f32 	%f72, [%rd49];
	sub.f32 	%f73, %f72, %f8;
	fma.rn.f32 	%f74, %f73, 0f3BBB989D, 0f3F000000;
	cvt.sat.f32.f32 	%f75, %f74;
	fma.rm.f32 	%f76, %f75, %f51, %f50;
	add.f32 	%f77, %f76, 0fCB40007F;
	neg.f32 	%f78, %f77;
	fma.rn.f32 	%f79, %f73, 0f3FB8AA3B, %f78;
	fma.rn.f32 	%f80, %f73, 0f32A57060, %f79;
	mov.b32 	%r83, %f76;
	shl.b32 	%r84, %r83, 23;
	mov.b32 	%f81, %r84;
	ex2.approx.ftz.f32 	%f82, %f80;
	mul.f32 	%f83, %f82, %f81;
	add.s64 	%rd50, %rd47, %rd46;
	st.global.f32 	[%rd50], %f83;
	add.s32 	%r85, %r82, %r2;
	mul.wide.u32 	%rd51, %r85, 4;
	add.s64 	%rd52, %rd3, %rd51;
	ld.global.f32 	%f84, [%rd52];
	sub.f32 	%f85, %f84, %f8;
	fma.rn.f32 	%f86, %f85, 0f3BBB989D, 0f3F000000;
	cvt.sat.f32.f32 	%f87, %f86;
	fma.rm.f32 	%f88, %f87, %f51, %f50;
	add.f32 	%f89, %f88, 0fCB40007F;
	neg.f32 	%f90, %f89;
	fma.rn.f32 	%f91, %f85, 0f3FB8AA3B, %f90;
	fma.rn.f32 	%f92, %f85, 0f32A57060, %f91;
	mov.b32 	%r86, %f88;
	shl.b32 	%r87, %r86, 23;
	mov.b32 	%f93, %r87;
	ex2.approx.ftz.f32 	%f94, %f92;
	mul.f32 	%f95, %f94, %f93;
	add.s64 	%rd53, %rd50, %rd46;
	st.global.f32 	[%rd53], %f95;
	add.s32 	%r123, %r85, %r2;
	setp.lt.s32 	%p15, %r123, %r46;
	@%p15 bra 	$L__BB1_17;
$L__BB1_18:
	setp.ge.s32 	%p16, %r131, %r46;
	bar.sync 	0;
	add.s64 	%rd12, %rd2, %rd23;
	mov.f32 	%f130, 0f00000000;
	@%p16 bra 	$L__BB1_24;
	add.s32 	%r88, %r131, %r2;
	max.s32 	%r89, %r46, %r88;
	setp.lt.s32 	%p17, %r88, %r46;
	selp.u32 	%r90, 1, 0, %p17;
	add.s32 	%r91, %r88, %r90;
	sub.s32 	%r92, %r89, %r91;
	div.u32 	%r93, %r92, %r2;
	add.s32 	%r27, %r93, %r90;
	and.b32  	%r94, %r27, 3;
	setp.eq.s32 	%p18, %r94, 3;
	mov.f32 	%f130, 0f00000000;
	mov.u32 	%r126, %r131;
	@%p18 bra 	$L__BB1_22;
	mul.wide.u32 	%rd56, %r131, 4;
	add.s64 	%rd57, %rd23, %rd56;
	add.s64 	%rd85, %rd2, %rd57;
	mul.wide.u32 	%rd14, %r2, 4;
	add.s32 	%r95, %r27, 1;
	and.b32  	%r96, %r95, 3;
	neg.s32 	%r124, %r96;
	mov.f32 	%f130, 0f00000000;
	mov.u32 	%r126, %r131;
$L__BB1_21:
	.pragma "nounroll";
	ld.global.f32 	%f100, [%rd85];
	add.f32 	%f130, %f130, %f100;
	add.s32 	%r126, %r126, %r2;
	add.s64 	%rd85, %rd85, %rd14;
	add.s32 	%r124, %r124, 1;
	setp.ne.s32 	%p19, %r124, 0;
	@%p19 bra 	$L__BB1_21;
$L__BB1_22:
	setp.lt.u32 	%p20, %r27, 3;
	@%p20 bra 	$L__BB1_24;
$L__BB1_23:
	mul.wide.u32 	%rd58, %r126, 4;
	add.s64 	%rd59, %rd12, %rd58;
	ld.global.f32 	%f101, [%rd59];
	add.f32 	%f102, %f130, %f101;
	add.s32 	%r97, %r126, %r2;
	mul.wide.u32 	%rd60, %r97, 4;
	add.s64 	%rd61, %rd12, %rd60;
	ld.global.f32 	%f103, [%rd61];
	add.f32 	%f104, %f102, %f103;
	add.s32 	%r98, %r97, %r2;
	mul.wide.u32 	%rd62, %r98, 4;
	add.s64 	%rd63, %rd12, %rd62;
	ld.global.f32 	%f105, [%rd63];
	add.f32 	%f106, %f104, %f105;
	add.s32 	%r99, %r98, %r2;
	mul.wide.u32 	%rd64, %r99, 4;
	add.s64 	%rd65, %rd12, %rd64;
	ld.global.f32 	%f107, [%rd65];
	add.f32 	%f130, %f106, %f107;
	add.s32 	%r126, %r99, %r2;
	setp.lt.s32 	%p21, %r126, %r46;
	@%p21 bra 	$L__BB1_23;
$L__BB1_24:
	setp.lt.u32 	%p22, %r2, 2;
	st.shared.f32 	[%r13], %f130;
	bar.sync 	0;
	@%p22 bra 	$L__BB1_29;
	mov.u32 	%r128, %r2;
$L__BB1_26:
	shr.u32 	%r37, %r128, 1;
	bar.sync 	0;
	setp.ge.u32 	%p23, %r131, %r37;
	@%p23 bra 	$L__BB1_28;
	shl.b32 	%r100, %r37, 2;
	add.s32 	%r101, %r13, %r100;
	ld.shared.f32 	%f108, [%r101];
	ld.shared.f32 	%f109, [%r13];
	add.f32 	%f110, %f108, %f109;
	st.shared.f32 	[%r13], %f110;
$L__BB1_28:
	setp.gt.u32 	%p24, %r128, 3;
	mov.u32 	%r128, %r37;
	@%p24 bra 	$L__BB1_26;
$L__BB1_29:
	setp.ge.s32 	%p25, %r131, %r46;
	bar.sync 	0;
	ld.shared.f32 	%f16, [shared];
	@%p25 bra 	$L__BB1_36;
	add.s32 	%r102, %r131, %r2;
	max.s32 	%r103, %r46, %r102;
	setp.lt.s32 	%p26, %r102, %r46;
	selp.u32 	%r104, 1, 0, %p26;
	add.s32 	%r105, %r102, %r104;
	sub.s32 	%r106, %r103, %r105;
	div.u32 	%r107, %r106, %r2;
	add.s32 	%r38, %r107, %r104;
	and.b32  	%r108, %r38, 3;
	setp.eq.s32 	%p27, %r108, 3;
	@%p27 bra 	$L__BB1_33;
	add.s32 	%r109, %r38, 1;
	and.b32  	%r110, %r109, 3;
	mul.wide.u32 	%rd67, %r131, 4;
	add.s64 	%rd68, %rd23, %rd67;
	add.s64 	%rd86, %rd2, %rd68;
	mul.wide.u32 	%rd18, %r2, 4;
	neg.s32 	%r129, %r110;
	mad.lo.s32 	%r131, %r2, %r110, %r131;
$L__BB1_32:
	.pragma "nounroll";
	ld.global.f32 	%f111, [%rd86];
	div.rn.f32 	%f112, %f111, %f16;
	st.global.f32 	[%rd86], %f112;
	add.s64 	%rd86, %rd86, %rd18;
	add.s32 	%r129, %r129, 1;
	setp.ne.s32 	%p28, %r129, 0;
	@%p28 bra 	$L__BB1_32;
$L__BB1_33:
	setp.lt.u32 	%p29, %r38, 3;
	@%p29 bra 	$L__BB1_36;
	shl.b32 	%r112, %r2, 2;
	cvt.u64.u32 	%rd75, %r112;
$L__BB1_35:
	mul.wide.u32 	%rd69, %r131, 4;
	add.s64 	%rd70, %rd12, %rd69;
	ld.global.f32 	%f113, [%rd70];
	div.rn.f32 	%f114, %f113, %f16;
	mul.wide.s32 	%rd71, %r131, 4;
	add.s64 	%rd72, %rd12, %rd71;
	st.global.f32 	[%rd72], %f114;
	add.s32 	%r111, %r131, %r2;
	mul.wide.u32 	%rd73, %r111, 4;
	add.s64 	%rd74, %rd12, %rd73;
	ld.global.f32 	%f115, [%rd74];
	div.rn.f32 	%f116, %f115, %f16;
	add.s64 	%rd76, %rd72, %rd75;
	st.global.f32 	[%rd76], %f116;
	add.s32 	%r113, %r111, %r2;
	mul.wide.u32 	%rd77, %r113, 4;
	add.s64 	%rd78, %rd12, %rd77;
	ld.global.f32 	%f117, [%rd78];
	div.rn.f32 	%f118, %f117, %f16;
	add.s64 	%rd79, %rd76, %rd75;
	st.global.f32 	[%rd79], %f118;
	add.s32 	%r114, %r113, %r2;
	mul.wide.u32 	%rd80, %r114, 4;
	add.s64 	%rd81, %rd12, %rd80;
	ld.global.f32 	%f119, [%rd81];
	div.rn.f32 	%f120, %f119, %f16;
	add.s64 	%rd82, %rd79, %rd75;
	st.global.f32 	[%rd82], %f120;
	add.s32 	%r131, %r114, %r2;
	setp.lt.s32 	%p30, %r131, %r46;
	@%p30 bra 	$L__BB1_35;
$L__BB1_36:
	ret;

}


// ===== COMPILED SASS (sm_100) =====

	.target	sm_100

	.elftype	@"ET_EXEC"


//--------------------- .note.nv.tkinfo           --------------------------
	.section	.note.nv.tkinfo,"",@"SHT_NOTE"
	.sectionflags	@"SHF_NOTE_NV_TKINFO"
	.tkinfo
        /*0018*/ 	.word	0x00000002
        /*0030*/ 	.string	""
        /*0030*/ 	.string	"ptxas"
        /*0030*/ 	.string	"Cuda compilation tools, release 13.0, V13.0.88"
        /*0030*/ 	.string	"Build cuda_13.0.r13.0/compiler.36424714_0"
        /*0030*/ 	.string	"-arch sm_100 -m 64 "



//--------------------- .note.nv.cuinfo           --------------------------
	.section	.note.nv.cuinfo,"",@"SHT_NOTE"
	.sectionflags	@"SHF_NOTE_NV_CUINFO"
        /*0018*/ 	.short	0x0002
        /*001a*/ 	.short	0x0064
        /*001c*/ 	.short	0x0082
	.zero		2


//--------------------- .nv.info                  --------------------------
	.section	.nv.info,"",@"SHT_CUDA_INFO"
	.align	4


	//----- nvinfo : EIATTR_REGCOUNT
	.align		4
        /*0000*/ 	.byte	0x04, 0x2f
        /*0002*/ 	.short	(.L_1 - .L_0)
	.align		4
.L_0:
        /*0004*/ 	.word	index@(_Z23softmax_forward_kernel1PfS_ii)
        /*0008*/ 	.word	0x00000020


	//----- nvinfo : EIATTR_FRAME_SIZE
	.align		4
.L_1:
        /*000c*/ 	.byte	0x04, 0x11
        /*000e*/ 	.short	(.L_3 - .L_2)
	.align		4
.L_2:
        /*0010*/ 	.word	index@($__internal_1_$__cuda_sm3x_div_rn_noftz_f32_slowpath)
        /*0014*/ 	.word	0x00000000


	//----- nvinfo : EIATTR_FRAME_SIZE
	.align		4
.L_3:
        /*0018*/ 	.byte	0x04, 0x11
        /*001a*/ 	.short	(.L_5 - .L_4)
	.align		4
.L_4:
        /*001c*/ 	.word	index@(_Z23softmax_forward_kernel1PfS_ii)
        /*0020*/ 	.word	0x00000000


	//----- nvinfo : EIATTR_REGCOUNT
	.align		4
.L_5:
        /*0024*/ 	.byte	0x04, 0x2f
        /*0026*/ 	.short	(.L_7 - .L_6)
	.align		4
.L_6:
        /*0028*/ 	.word	index@(_Z23softmax_forward_kernel2PfS_ii)
        /*002c*/ 	.word	0x0000001e


	//----- nvinfo : EIATTR_FRAME_SIZE
	.align		4
.L_7:
        /*0030*/ 	.byte	0x04, 0x11
        /*0032*/ 	.short	(.L_9 - .L_8)
	.align		4
.L_8:
        /*0034*/ 	.word	index@($__internal_0_$__cuda_sm3x_div_rn_noftz_f32_slowpath)
        /*0038*/ 	.word	0x00000000


	//----- nvinfo : EIATTR_FRAME_SIZE
	.align		4
.L_9:
        /*003c*/ 	.byte	0x04, 0x11
        /*003e*/ 	.short	(.L_11 - .L_10)
	.align		4
.L_10:
        /*0040*/ 	.word	index@(_Z23softmax_forward_kernel2PfS_ii)
        /*0044*/ 	.word	0x00000000


	//----- nvinfo : EIATTR_MIN_STACK_SIZE
	.align		4
.L_11:
        /*0048*/ 	.byte	0x04, 0x12
        /*004a*/ 	.short	(.L_13 - .L_12)
	.align		4
.L_12:
        /*004c*/ 	.word	index@(_Z23softmax_forward_kernel2PfS_ii)
        /*0050*/ 	.word	0x00000000


	//----- nvinfo : EIATTR_MIN_STACK_SIZE
	.align		4
.L_13:
        /*0054*/ 	.byte	0x04, 0x12
        /*0056*/ 	.short	(.L_15 - .L_14)
	.align		4
.L_14:
        /*0058*/ 	.word	index@(_Z23softmax_forward_kernel1PfS_ii)
        /*005c*/ 	.word	0x00000000
.L_15:


//--------------------- .nv.compat                --------------------------
	.section	.nv.compat,"",@"SHT_CUDA_COMPAT_INFO"
	.align	4
        /*0000*/ 	.byte	0x02, 0x09, 0x00, 0x00, 0x02, 0x02, 0x01, 0x00, 0x02, 0x05, 0x05, 0x00, 0x03, 0x07, 0x01, 0x01
        /*0010*/ 	.byte	0x02, 0x03, 0x00, 0x00, 0x02, 0x06, 0x01, 0x00, 0x04, 0x0b, 0x08, 0x00, 0x01, 0x00, 0x00, 0x00
        /*0020*/ 	.byte	0x00, 0x00, 0x00, 0x00


//--------------------- .nv.info._Z23softmax_forward_kernel2PfS_ii --------------------------
	.section	.nv.info._Z23softmax_forward_kernel2PfS_ii,"",@"SHT_CUDA_INFO"
	.sectionflags	@""
	.align	4


	//----- nvinfo : EIATTR_CUDA_API_VERSION
	.align		4
        /*0000*/ 	.byte	0x04, 0x37
        /*0002*/ 	.short	(.L_17 - .L_16)
.L_16:
        /*0004*/ 	.word	0x00000082


	//----- nvinfo : EIATTR_KPARAM_INFO
	.align		4
.L_17:
        /*0008*/ 	.byte	0x04, 0x17
        /*000a*/ 	.short	(.L_19 - .L_18)
.L_18:
        /*000c*/ 	.word	0x00000000
        /*0010*/ 	.short	0x0003
        /*0012*/ 	.short	0x0014
        /*0014*/ 	.byte	0x00, 0xf0, 0x11, 0x00


	//----- nvinfo : EIATTR_KPARAM_INFO
	.align		4
.L_19:
        /*0018*/ 	.byte	0x04, 0x17
        /*001a*/ 	.short	(.L_21 - .L_20)
.L_20:
        /*001c*/ 	.word	0x00000000
        /*0020*/ 	.short	0x0002
        /*0022*/ 	.short	0x0010
        /*0024*/ 	.byte	0x00, 0xf0, 0x11, 0x00


	//----- nvinfo : EIATTR_KPARAM_INFO
	.align		4
.L_21:
        /*0028*/ 	.byte	0x04, 0x17
        /*002a*/ 	.short	(.L_23 - .L_22)
.L_22:
        /*002c*/ 	.word	0x00000000
        /*0030*/ 	.short	0x0001
        /*0032*/ 	.short	0x0008
        /*0034*/ 	.byte	0x00, 0xf5, 0x21, 0x00


	//----- nvinfo : EIATTR_KPARAM_INFO
	.align		4
.L_23:
        /*0038*/ 	.byte	0x04, 0x17
        /*003a*/ 	.short	(.L_25 - .L_24)
.L_24:
        /*003c*/ 	.word	0x00000000
        /*0040*/ 	.short	0x0000
        /*0042*/ 	.short	0x0000
        /*0044*/ 	.byte	0x00, 0xf5, 0x21, 0x00


	//----- nvinfo : EIATTR_SPARSE_MMA_MASK
	.align		4
.L_25:
        /*0048*/ 	.byte	0x03, 0x50
        /*004a*/ 	.short	0x0000


	//----- nvinfo : EIATTR_MAXREG_COUNT
	.align		4
        /*004c*/ 	.byte	0x03, 0x1b
        /*004e*/ 	.short	0x00ff


	//----- nvinfo : EIATTR_NUM_BARRIERS
	.align		4
        /*0050*/ 	.byte	0x02, 0x4c
        /*0052*/ 	.byte	0x01
	.zero		1


	//----- nvinfo : EIATTR_MERCURY_ISA_VERSION
	.align		4
        /*0054*/ 	.byte	0x03, 0x5f
        /*0056*/ 	.short	0x0101


	//----- nvinfo : EIATTR_VRC_CTA_INIT_COUNT
	.align		4
        /*0058*/ 	.byte	0x02, 0x4a
	.zero		1
	.zero		1


	//----- nvinfo : EIATTR_EXIT_INSTR_OFFSETS
	.align		4
        /*005c*/ 	.byte	0x04, 0x1c
        /*005e*/ 	.short	(.L_27 - .L_26)


	//   ....[0]....
.L_26:
        /*0060*/ 	.word	0x00001540


	//   ....[1]....
        /*0064*/ 	.word	0x00001900


	//   ....[2]....
        /*0068*/ 	.word	0x00001e20


	//----- nvinfo : EIATTR_CRS_STACK_SIZE
	.align		4
.L_27:
        /*006c*/ 	.byte	0x04, 0x1e
        /*006e*/ 	.short	(.L_29 - .L_28)
.L_28:
        /*0070*/ 	.word	0x00000000


	//----- nvinfo : EIATTR_CBANK_PARAM_SIZE
	.align		4
.L_29:
        /*0074*/ 	.byte	0x03, 0x19
        /*0076*/ 	.short	0x0018


	//----- nvinfo : EIATTR_PARAM_CBANK
	.align		4
        /*0078*/ 	.byte	0x04, 0x0a
        /*007a*/ 	.short	(.L_31 - .L_30)
	.align		4
.L_30:
        /*007c*/ 	.word	index@(.nv.constant0._Z23softmax_forward_kernel2PfS_ii)
        /*0080*/ 	.short	0x0380
        /*0082*/ 	.short	0x0018


	//----- nvinfo : EIATTR_SW_WAR
	.align		4
.L_31:
        /*0084*/ 	.byte	0x04, 0x36
        /*0086*/ 	.short	(.L_33 - .L_32)
.L_32:
        /*0088*/ 	.word	0x00000008
.L_33:


//--------------------- .nv.info._Z23softmax_forward_kernel1PfS_ii --------------------------
	.section	.nv.info._Z23softmax_forward_kernel1PfS_ii,"",@"SHT_CUDA_INFO"
	.sectionflags	@""
	.align	4


	//----- nvinfo : EIATTR_CUDA_API_VERSION
	.align		4
        /*0000*/ 	.byte	0x04, 0x37
        /*0002*/ 	.short	(.L_35 - .L_34)
.L_34:
        /*0004*/ 	.word	0x00000082


	//----- nvinfo : EIATTR_KPARAM_INFO
	.align		4
.L_35:
        /*0008*/ 	.byte	0x04, 0x17
        /*000a*/ 	.short	(.L_37 - .L_36)
.L_36:
        /*000c*/ 	.word	0x00000000
        /*0010*/ 	.short	0x0003
        /*0012*/ 	.short	0x0014
        /*0014*/ 	.byte	0x00, 0xf0, 0x11, 0x00


	//----- nvinfo : EIATTR_KPARAM_INFO
	.align		4
.L_37:
        /*0018*/ 	.byte	0x04, 0x17
        /*001a*/ 	.short	(.L_39 - .L_38)
.L_38:
        /*001c*/ 	.word	0x00000000
        /*0020*/ 	.short	0x0002
        /*0022*/ 	.short	0x0010
        /*0024*/ 	.byte	0x00, 0xf0, 0x11, 0x00


	//----- nvinfo : EIATTR_KPARAM_INFO
	.align		4
.L_39:
        /*0028*/ 	.byte	0x04, 0x17
        /*002a*/ 	.short	(.L_41 - .L_40)
.L_40:
        /*002c*/ 	.word	0x00000000
        /*0030*/ 	.short	0x0001
        /*0032*/ 	.short	0x0008
        /*0034*/ 	.byte	0x00, 0xf5, 0x21, 0x00


	//----- nvinfo : EIATTR_KPARAM_INFO
	.align		4
.L_41:
        /*0038*/ 	.byte	0x04, 0x17
        /*003a*/ 	.short	(.L_43 - .L_42)
.L_42:
        /*003c*/ 	.word	0x00000000
        /*0040*/ 	.short	0x0000
        /*0042*/ 	.short	0x0000
        /*0044*/ 	.byte	0x00, 0xf5, 0x21, 0x00


	//----- nvinfo : EIATTR_SPARSE_MMA_MASK
	.align		4
.L_43:
        /*0048*/ 	.byte	0x03, 0x50
        /*004a*/ 	.short	0x0000


	//----- nvinfo : EIATTR_MAXREG_COUNT
	.align		4
        /*004c*/ 	.byte	0x03, 0x1b
        /*004e*/ 	.short	0x00ff


	//----- nvinfo : EIATTR_MERCURY_ISA_VERSION
	.align		4
        /*0050*/ 	.byte	0x03, 0x5f
        /*0052*/ 	.short	0x0101


	//----- nvinfo : EIATTR_VRC_CTA_INIT_COUNT
	.align		4
        /*0054*/ 	.byte	0x02, 0x4a
	.zero		1
	.zero		1


	//----- nvinfo : EIATTR_EXIT_INSTR_OFFSETS
	.align		4
        /*0058*/ 	.byte	0x04, 0x1c
        /*005a*/ 	.short	(.L_45 - .L_44)


	//   ....[0]....
.L_44:
        /*005c*/ 	.word	0x00000070


	//   ....[1]....
        /*0060*/ 	.word	0x00001890


	//   ....[2]....
        /*0064*/ 	.word	0x00002930


	//   ....[3]....
        /*0068*/ 	.word	0x00003170


	//   ....[4]....
        /*006c*/ 	.word	0x000035f0


	//   ....[5]....
        /*0070*/ 	.word	0x000037c0


	//----- nvinfo : EIATTR_CRS_STACK_SIZE
	.align		4
.L_45:
        /*0074*/ 	.byte	0x04, 0x1e
        /*0076*/ 	.short	(.L_47 - .L_46)
.L_46:
        /*0078*/ 	.word	0x00000000


	//----- nvinfo : EIATTR_CBANK_PARAM_SIZE
	.align		4
.L_47:
        /*007c*/ 	.byte	0x03, 0x19
        /*007e*/ 	.short	0x0018


	//----- nvinfo : EIATTR_PARAM_CBANK
	.align		4
        /*0080*/ 	.byte	0x04, 0x0a
        /*0082*/ 	.short	(.L_49 - .L_48)
	.align		4
.L_48:
        /*0084*/ 	.word	index@(.nv.constant0._Z23softmax_forward_kernel1PfS_ii)
        /*0088*/ 	.short	0x0380
        /*008a*/ 	.short	0x0018


	//----- nvinfo : EIATTR_SW_WAR
	.align		4
.L_49:
        /*008c*/ 	.byte	0x04, 0x36
        /*008e*/ 	.short	(.L_51 - .L_50)
.L_50:
        /*0090*/ 	.word	0x00000008
.L_51:


//--------------------- .nv.callgraph             --------------------------
	.section	.nv.callgraph,"",@"SHT_CUDA_CALLGRAPH"
	.align	4
	.sectionentsize	8
	.align		4
        /*0000*/ 	.word	0x00000000
	.align		4
        /*0004*/ 	.word	0xffffffff
	.align		4
        /*0008*/ 	.word	0x00000000
	.align		4
        /*000c*/ 	.word	0xfffffffe
	.align		4
        /*0010*/ 	.word	0x00000000
	.align		4
        /*0014*/ 	.word	0xfffffffd
	.align		4
        /*0018*/ 	.word	0x00000000
	.align		4
        /*001c*/ 	.word	0xfffffffc


//--------------------- .text._Z23softmax_forward_kernel2PfS_ii --------------------------
	.section	.text._Z23softmax_forward_kernel2PfS_ii,"ax",@progbits
	.align	128
        .global         _Z23softmax_forward_kernel2PfS_ii
        .type           _Z23softmax_forward_kernel2PfS_ii,@function
        .size           _Z23softmax_forward_kernel2PfS_ii,(.L_x_134 - _Z23softmax_forward_kernel2PfS_ii)
        .other          _Z23softmax_forward_kernel2PfS_ii,@"STO_CUDA_ENTRY STV_DEFAULT"
_Z23softmax_forward_kernel2PfS_ii:
.text._Z23softmax_forward_kernel2PfS_ii:
[----:B------:R-:W-:Y:S01]  /*0000*/  LDC R1, c[0x0][0x37c] ;  /* 0x0000df00ff017b82 */ /* 0x000fe20000000800 */
[----:B------:R-:W0:Y:S07]  /*0010*/  S2R R7, SR_TID.X ;  /* 0x0000000000077919 */ /* 0x000e2e0000002100 */
[----:B------:R-:W0:Y:S01]  /*0020*/  LDC R6, c[0x0][0x394] ;  /* 0x0000e500ff067b82 */ /* 0x000e220000000800 */
[----:B------:R-:W1:Y:S01]  /*0030*/  LDCU.64 UR6, c[0x0][0x388] ;  /* 0x00007100ff0677ac */ /* 0x000e620008000a00 */
[----:B------:R-:W-:Y:S01]  /*0040*/  BSSY.RECONVERGENT B0, `(.L_x_0) ;  /* 0x000004d000007945 */ /* 0x000fe20003800200 */
[----:B------:R-:W-:Y:S01]  /*0050*/  IMAD.MOV.U32 R10, RZ, RZ, -0x800000 ;  /* 0xff800000ff0a7424 */ /* 0x000fe200078e00ff */
[----:B------:R-:W2:Y:S04]  /*0060*/  LDCU.64 UR8, c[0x0][0x358] ;  /* 0x00006b00ff0877ac */ /* 0x000ea80008000a00 */
[----:B------:R-:W3:Y:S08]  /*0070*/  S2UR UR4, SR_CTAID.X ;  /* 0x00000000000479c3 */ /* 0x000ef00000002500 */
[----:B------:R-:W4:Y:S01]  /*0080*/  LDC R2, c[0x0][0x360] ;  /* 0x0000d800ff027b82 */ /* 0x000f220000000800 */
[----:B0-----:R-:W-:Y:S01]  /*0090*/  ISETP.GE.AND P0, PT, R7, R6, PT ;  /* 0x000000060700720c */ /* 0x001fe20003f06270 */
[----:B---3--:R-:W-:-:S04]  /*00a0*/  IMAD R0, R6, UR4, RZ ;  /* 0x0000000406007c24 */ /* 0x008fc8000f8e02ff */
[----:B------:R-:W-:-:S03]  /*00b0*/  IMAD.WIDE R8, R0, 0x4, RZ ;  /* 0x0000000400087825 */ /* 0x000fc600078e02ff */
[----:B-1----:R-:W-:-:S04]  /*00c0*/  IADD3 R4, P1, PT, R8, UR6, RZ ;  /* 0x0000000608047c10 */ /* 0x002fc8000ff3e0ff */
[----:B------:R-:W-:Y:S01]  /*00d0*/  IADD3.X R5, PT, PT, R9, UR7, RZ, P1, !PT ;  /* 0x0000000709057c10 */ /* 0x000fe20008ffe4ff */
[----:B--2---:R-:W-:Y:S08]  /*00e0*/  @P0 BRA `(.L_x_1) ;  /* 0x0000000400080947 */ /* 0x004ff00003800000 */
[----:B----4-:R-:W0:Y:S01]  /*00f0*/  I2F.U32.RP R14, R2 ;  /* 0x00000002000e7306 */ /* 0x010e220000209000 */
[----:B------:R-:W-:Y:S01]  /*0100*/  IMAD.IADD R3, R7, 0x1, R2 ;  /* 0x0000000107037824 */ /* 0x000fe200078e0202 */
[----:B------:R-:W-:Y:S01]  /*0110*/  ISETP.NE.U32.AND P2, PT, R2, RZ, PT ;  /* 0x000000ff0200720c */ /* 0x000fe20003f45070 */
[----:B------:R-:W-:Y:S03]  /*0120*/  BSSY.RECONVERGENT B1, `(.L_x_2) ;  /* 0x000002d000017945 */ /* 0x000fe60003800200 */
[CC--:B------:R-:W-:Y:S02]  /*0130*/  ISETP.GE.U32.AND P0, PT, R3.reuse, R6.reuse, PT ;  /* 0x000000060300720c */ /* 0x0c0fe40003f06070 */
[----:B------:R-:W-:Y:S02]  /*0140*/  VIMNMX.U32 R12, PT, PT, R3, R6, !PT ;  /* 0x00000006030c7248 */ /* 0x000fe40007fe0000 */
[----:B------:R-:W-:-:S04]  /*0150*/  SEL R13, RZ, 0x1, P0 ;  /* 0x00000001ff0d7807 */ /* 0x000fc80000000000 */
[----:B------:R-:W-:Y:S01]  /*0160*/  IADD3 R3, PT, PT, R12, -R3, -R13 ;  /* 0x800000030c037210 */ /* 0x000fe20007ffe80d */
[----:B0-----:R-:W0:Y:S02]  /*0170*/  MUFU.RCP R14, R14 ;  /* 0x0000000e000e7308 */ /* 0x001e240000001000 */
[----:B0-----:R-:W-:-:S06]  /*0180*/  VIADD R10, R14, 0xffffffe ;  /* 0x0ffffffe0e0a7836 */ /* 0x001fcc0000000000 */
[----:B------:R0:W1:Y:S02]  /*0190*/  F2I.FTZ.U32.TRUNC.NTZ R11, R10 ;  /* 0x0000000a000b7305 */ /* 0x000064000021f000 */
[----:B0-----:R-:W-:Y:S01]  /*01a0*/  IMAD.MOV.U32 R10, RZ, RZ, RZ ;  /* 0x000000ffff0a7224 */ /* 0x001fe200078e00ff */
[----:B-1----:R-:W-:-:S05]  /*01b0*/  IADD3 R15, PT, PT, RZ, -R11, RZ ;  /* 0x8000000bff0f7210 */ /* 0x002fca0007ffe0ff */
[----:B------:R-:W-:-:S04]  /*01c0*/  IMAD R15, R15, R2, RZ ;  /* 0x000000020f0f7224 */ /* 0x000fc800078e02ff */
[----:B------:R-:W-:-:S06]  /*01d0*/  IMAD.HI.U32 R14, R11, R15, R10 ;  /* 0x0000000f0b0e7227 */ /* 0x000fcc00078e000a */
[----:B------:R-:W-:-:S05]  /*01e0*/  IMAD.HI.U32 R14, R14, R3, RZ ;  /* 0x000000030e0e7227 */ /* 0x000fca00078e00ff */
[----:B------:R-:W-:-:S05]  /*01f0*/  IADD3 R10, PT, PT, -R14, RZ, RZ ;  /* 0x000000ff0e0a7210 */ /* 0x000fca0007ffe1ff */
[----:B------:R-:W-:Y:S02]  /*0200*/  IMAD R3, R2, R10, R3 ;  /* 0x0000000a02037224 */ /* 0x000fe400078e0203 */
[----:B------:R-:W-:-:S03]  /*0210*/  IMAD.MOV.U32 R10, RZ, RZ, -0x800000 ;  /* 0xff800000ff0a7424 */ /* 0x000fc600078e00ff */
[----:B------:R-:W-:-:S13]  /*0220*/  ISETP.GE.U32.AND P0, PT, R3, R2, PT ;  /* 0x000000020300720c */ /* 0x000fda0003f06070 */
[----:B------:R-:W-:Y:S02]  /*0230*/  @P0 IMAD.IADD R3, R3, 0x1, -R2 ;  /* 0x0000000103030824 */ /* 0x000fe400078e0a02 */
[----:B------:R-:W-:-:S03]  /*0240*/  @P0 VIADD R14, R14, 0x1 ;  /* 0x000000010e0e0836 */ /* 0x000fc60000000000 */
[----:B------:R-:W-:-:S13]  /*0250*/  ISETP.GE.U32.AND P1, PT, R3, R2, PT ;  /* 0x000000020300720c */ /* 0x000fda0003f26070 */
[----:B------:R-:W-:Y:S02]  /*0260*/  @P1 IADD3 R14, PT, PT, R14, 0x1, RZ ;  /* 0x000000010e0e1810 */ /* 0x000fe40007ffe0ff */
[----:B------:R-:W-:-:S05]  /*0270*/  @!P2 LOP3.LUT R14, RZ, R2, RZ, 0x33, !PT ;  /* 0x00000002ff0ea212 */ /* 0x000fca00078e33ff */
[----:B------:R-:W-:-:S05]  /*0280*/  IMAD.IADD R13, R13, 0x1, R14 ;  /* 0x000000010d0d7824 */ /* 0x000fca00078e020e */
[C---:B------:R-:W-:Y:S02]  /*0290*/  LOP3.LUT R3, R13.reuse, 0x3, RZ, 0xc0, !PT ;  /* 0x000000030d037812 */ /* 0x040fe400078ec0ff */
[----:B------:R-:W-:Y:S02]  /*02a0*/  ISETP.GE.U32.AND P1, PT, R13, 0x3, PT ;  /* 0x000000030d00780c */ /* 0x000fe40003f26070 */
[----:B------:R-:W-:Y:S02]  /*02b0*/  ISETP.NE.AND P0, PT, R3, 0x3, PT ;  /* 0x000000030300780c */ /* 0x000fe40003f05270 */
[----:B------:R-:W-:-:S11]  /*02c0*/  MOV R3, R7 ;  /* 0x0000000700037202 */ /* 0x000fd60000000f00 */
[----:B------:R-:W-:Y:S05]  /*02d0*/  @!P0 BRA `(.L_x_3) ;  /* 0x0000000000448947 */ /* 0x000fea0003800000 */
[----:B------:R-:W-:-:S04]  /*02e0*/  IMAD.WIDE.U32 R10, R7, 0x4, R8 ;  /* 0x00000004070a7825 */ /* 0x000fc800078e0008 */
[----:B------:R-:W-:Y:S01]  /*02f0*/  VIADD R3, R13, 0x1 ;  /* 0x000000010d037836 */ /* 0x000fe20000000000 */
[----:B------:R-:W-:Y:S01]  /*0300*/  IADD3 R14, P0, PT, R10, UR6, RZ ;  /* 0x000000060a0e7c10 */ /* 0x000fe2000ff1e0ff */
[----:B------:R-:W-:-:S03]  /*0310*/  IMAD.MOV.U32 R10, RZ, RZ, -0x800000 ;  /* 0xff800000ff0a7424 */ /* 0x000fc600078e00ff */
[----:B------:R-:W-:Y:S02]  /*0320*/  LOP3.LUT R12, R3, 0x3, RZ, 0xc0, !PT ;  /* 0x00000003030c7812 */ /* 0x000fe400078ec0ff */
[----:B------:R-:W-:Y:S02]  /*0330*/  IADD3.X R13, PT, PT, R11, UR7, RZ, P0, !PT ;  /* 0x000000070b0d7c10 */ /* 0x000fe400087fe4ff */
[----:B------:R-:W-:Y:S01]  /*0340*/  MOV R3, R7 ;  /* 0x0000000700037202 */ /* 0x000fe20000000f00 */
[----:B------:R-:W-:-:S07]  /*0350*/  IMAD.MOV R11, RZ, RZ, -R12 ;  /* 0x000000ffff0b7224 */ /* 0x000fce00078e0a0c */
.L_x_4:
[----:B------:R-:W-:-:S05]  /*0360*/  IMAD.MOV.U32 R15, RZ, RZ, R13 ;  /* 0x000000ffff0f7224 */ /* 0x000fca00078e000d */
[----:B------:R0:W2:Y:S01]  /*0370*/  LDG.E R17, desc[UR8][R14.64] ;  /* 0x000000080e117981 */ /* 0x0000a2000c1e1900 */
[----:B------:R-:W-:Y:S01]  /*0380*/  IADD3 R11, PT, PT, R11, 0x1, RZ ;  /* 0x000000010b0b7810 */ /* 0x000fe20007ffe0ff */
[----:B------:R-:W-:-:S03]  /*0390*/  IMAD.WIDE.U32 R12, R2, 0x4, R14 ;  /* 0x00000004020c7825 */ /* 0x000fc600078e000e */
[----:B------:R-:W-:Y:S01]  /*03a0*/  ISETP.NE.AND P0, PT, R11, RZ, PT ;  /* 0x000000ff0b00720c */ /* 0x000fe20003f05270 */
[----:B------:R-:W-:Y:S02]  /*03b0*/  IMAD.IADD R3, R2, 0x1, R3 ;  /* 0x0000000102037824 */ /* 0x000fe400078e0203 */
[----:B0-----:R-:W-:Y:S01]  /*03c0*/  IMAD.MOV.U32 R14, RZ, RZ, R12 ;  /* 0x000000ffff0e7224 */ /* 0x001fe200078e000c */
[----:B--2---:R-:W-:-:S09]  /*03d0*/  FMNMX R10, R17, R10, !PT ;  /* 0x0000000a110a7209 */ /* 0x004fd20007800000 */
[----:B------:R-:W-:Y:S05]  /*03e0*/  @P0 BRA `(.L_x_4) ;  /* 0xfffffffc00dc0947 */ /* 0x000fea000383ffff */
.L_x_3:
[----:B------:R-:W-:Y:S05]  /*03f0*/  BSYNC.RECONVERGENT B1 ;  /* 0x0000000000017941 */ /* 0x000fea0003800200 */
.L_x_2:
[----:B------:R-:W-:Y:S05]  /*0400*/  @!P1 BRA `(.L_x_1) ;  /* 0x0000000000409947 */ /* 0x000fea0003800000 */
.L_x_5:
[----:B------:R-:W-:Y:S01]  /*0410*/  IADD3 R15, PT, PT, R2, R3, RZ ;  /* 0x00000003020f7210 */ /* 0x000fe20007ffe0ff */
[----:B------:R-:W-:-:S04]  /*0420*/  IMAD.WIDE.U32 R12, R3, 0x4, R4 ;  /* 0x00000004030c7825 */ /* 0x000fc800078e0004 */
[C---:B------:R-:W-:Y:S02]  /*0430*/  IMAD.IADD R17, R15.reuse, 0x1, R2 ;  /* 0x000000010f117824 */ /* 0x040fe400078e0202 */
[----:B------:R-:W-:Y:S01]  /*0440*/  IMAD.WIDE.U32 R14, R15, 0x4, R4 ;  /* 0x000000040f0e7825 */ /* 0x000fe200078e0004 */
[----:B------:R-:W2:Y:S03]  /*0450*/  LDG.E R13, desc[UR8][R12.64] ;  /* 0x000000080c0d7981 */ /* 0x000ea6000c1e1900 */
[C---:B------:R-:W-:Y:S02]  /*0460*/  IMAD.IADD R3, R17.reuse, 0x1, R2 ;  /* 0x0000000111037824 */ /* 0x040fe400078e0202 */
[--C-:B------:R-:W-:Y:S01]  /*0470*/  IMAD.WIDE.U32 R16, R17, 0x4, R4.reuse ;  /* 0x0000000411107825 */ /* 0x100fe200078e0004 */
[----:B------:R-:W2:Y:S03]  /*0480*/  LDG.E R14, desc[UR8][R14.64] ;  /* 0x000000080e0e7981 */ /* 0x000ea6000c1e1900 */
[----:B------:R-:W-:-:S02]  /*0490*/  IMAD.WIDE.U32 R18, R3, 0x4, R4 ;  /* 0x0000000403127825 */ /* 0x000fc400078e0004 */
[----:B------:R-:W3:Y:S04]  /*04a0*/  LDG.E R17, desc[UR8][R16.64] ;  /* 0x0000000810117981 */ /* 0x000ee8000c1e1900 */
[----:B------:R-:W3:Y:S01]  /*04b0*/  LDG.E R18, desc[UR8][R18.64] ;  /* 0x0000000812127981 */ /* 0x000ee2000c1e1900 */
[----:B------:R-:W-:-:S04]  /*04c0*/  IADD3 R3, PT, PT, R3, R2, RZ ;  /* 0x0000000203037210 */ /* 0x000fc80007ffe0ff */
[----:B------:R-:W-:Y:S02]  /*04d0*/  ISETP.GE.AND P0, PT, R3, R6, PT ;  /* 0x000000060300720c */ /* 0x000fe40003f06270 */
[----:B--2---:R-:W-:-:S04]  /*04e0*/  FMNMX3 R10, R10, R13, R14, !PT ;  /* 0x0000000d0a0a7276 */ /* 0x004fc8000780000e */
[----:B---3--:R-:W-:-:S07]  /*04f0*/  FMNMX3 R10, R10, R17, R18, !PT ;  /* 0x000000110a0a7276 */ /* 0x008fce0007800012 */
[----:B------:R-:W-:Y:S05]  /*0500*/  @!P0 BRA `(.L_x_5) ;  /* 0xfffffffc00c08947 */ /* 0x000fea000383ffff */
.L_x_1:
[----:B------:R-:W-:Y:S05]  /*0510*/  BSYNC.RECONVERGENT B0 ;  /* 0x0000000000007941 */ /* 0x000fea0003800200 */
.L_x_0:
[----:B------:R-:W0:Y:S01]  /*0520*/  S2UR UR5, SR_CgaCtaId ;  /* 0x00000000000579c3 */ /* 0x000e220000008800 */
[----:B------:R-:W-:Y:S01]  /*0530*/  UMOV UR4, 0x400 ;  /* 0x0000040000047882 */ /* 0x000fe20000000000 */
[----:B----4-:R-:W-:-:S06]  /*0540*/  ISETP.GE.U32.AND P0, PT, R2, 0x2, PT ;  /* 0x000000020200780c */ /* 0x010fcc0003f06070 */
[----:B------:R-:W1:Y:S01]  /*0550*/  S2UR UR6, SR_CgaCtaId ;  /* 0x00000000000679c3 */ /* 0x000e620000008800 */
[----:B0-----:R-:W-:-:S03]  /*0560*/  ULEA UR4, UR5, UR4, 0x18 ;  /* 0x0000000405047291 */ /* 0x001fc6000f8ec0ff */
[----:B------:R-:W-:-:S03]  /*0570*/  UMOV UR5, 0x400 ;  /* 0x0000040000057882 */ /* 0x000fc60000000000 */
[----:B------:R-:W-:Y:S01]  /*0580*/  LEA R3, R7, UR4, 0x2 ;  /* 0x0000000407037c11 */ /* 0x000fe2000f8e10ff */
[----:B-1----:R-:W-:-:S04]  /*0590*/  ULEA UR5, UR6, UR5, 0x18 ;  /* 0x0000000506057291 */ /* 0x002fc8000f8ec0ff */
[----:B------:R0:W-:Y:S01]  /*05a0*/  STS [R3], R10 ;  /* 0x0000000a03007388 */ /* 0x0001e20000000800 */
[----:B------:R-:W-:Y:S06]  /*05b0*/  BAR.SYNC.DEFER_BLOCKING 0x0 ;  /* 0x0000000000007b1d */ /* 0x000fec0000010000 */
[----:B------:R-:W-:Y:S05]  /*05c0*/  @!P0 BRA `(.L_x_6) ;  /* 0x0000000000308947 */ /* 0x000fea0003800000 */
[----:B------:R-:W-:-:S07]  /*05d0*/  IMAD.MOV.U32 R6, RZ, RZ, R2 ;  /* 0x000000ffff067224 */ /* 0x000fce00078e0002 */
.L_x_7:
[----:B------:R-:W-:Y:S01]  /*05e0*/  BAR.SYNC.DEFER_BLOCKING 0x0 ;  /* 0x0000000000007b1d */ /* 0x000fe20000010000 */
[----:B------:R-:W-:-:S04]  /*05f0*/  SHF.R.U32.HI R12, RZ, 0x1, R6 ;  /* 0x00000001ff0c7819 */ /* 0x000fc80000011606 */
[----:B------:R-:W-:-:S13]  /*0600*/  ISETP.GE.U32.AND P0, PT, R7, R12, PT ;  /* 0x0000000c0700720c */ /* 0x000fda0003f06070 */
[----:B------:R-:W-:Y:S01]  /*0610*/  @!P0 IMAD R11, R12, 0x4, R3 ;  /* 0x000000040c0b8824 */ /* 0x000fe200078e0203 */
[----:B0-----:R-:W-:Y:S05]  /*0620*/  @!P0 LDS R10, [R3] ;  /* 0x00000000030a8984 */ /* 0x001fea0000000800 */
[----:B------:R-:W0:Y:S02]  /*0630*/  @!P0 LDS R11, [R11] ;  /* 0x000000000b0b8984 */ /* 0x000e240000000800 */
[----:B0-----:R-:W-:-:S05]  /*0640*/  @!P0 FMNMX R10, R10, R11, !PT ;  /* 0x0000000b0a0a8209 */ /* 0x001fca0007800000 */
[----:B------:R1:W-:Y:S01]  /*0650*/  @!P0 STS [R3], R10 ;  /* 0x0000000a03008388 */ /* 0x0003e20000000800 */
[----:B------:R-:W-:Y:S02]  /*0660*/  ISETP.GT.U32.AND P0, PT, R6, 0x3, PT ;  /* 0x000000030600780c */ /* 0x000fe40003f04070 */
[----:B------:R-:W-:-:S11]  /*0670*/  MOV R6, R12 ;  /* 0x0000000c00067202 */ /* 0x000fd60000000f00 */
[----:B-1----:R-:W-:Y:S05]  /*0680*/  @P0 BRA `(.L_x_7) ;  /* 0xfffffffc00d40947 */ /* 0x002fea000383ffff */
.L_x_6:
[----:B------:R-:W1:Y:S01]  /*0690*/  LDCU UR6, c[0x0][0x394] ;  /* 0x00007280ff0677ac */ /* 0x000e620008000800 */
[----:B------:R-:W2:Y:S01]  /*06a0*/  LDS R6, [UR5] ;  /* 0x00000005ff067984 */ /* 0x000ea20008000800 */
[----:B------:R-:W-:Y:S01]  /*06b0*/  BSSY.RECONVERGENT B0, `(.L_x_8) ;  /* 0x0000085000007945 */ /* 0x000fe20003800200 */
[----:B------:R-:W-:Y:S01]  /*06c0*/  BAR.SYNC.DEFER_BLOCKING 0x0 ;  /* 0x0000000000007b1d */ /* 0x000fe20000010000 */
[----:B-1----:R-:W-:-:S13]  /*06d0*/  ISETP.GE.AND P0, PT, R7, UR6, PT ;  /* 0x0000000607007c0c */ /* 0x002fda000bf06270 */
[----:B------:R-:W-:Y:S05]  /*06e0*/  @P0 BRA `(.L_x_9) ;  /* 0x0000000800040947 */ /* 0x000fea0003800000 */
[----:B------:R-:W1:Y:S01]  /*06f0*/  I2F.U32.RP R15, R2 ;  /* 0x00000002000f7306 */ /* 0x000e620000209000 */
[----:B------:R-:W-:Y:S01]  /*0700*/  IADD3 R14, PT, PT, R7, R2, RZ ;  /* 0x00000002070e7210 */ /* 0x000fe20007ffe0ff */
[----:B------:R-:W-:Y:S01]  /*0710*/  BSSY.RECONVERGENT B1, `(.L_x_10) ;  /* 0x000003b000017945 */ /* 0x000fe20003800200 */
[----:B------:R-:W-:Y:S02]  /*0720*/  ISETP.NE.U32.AND P2, PT, R2, RZ, PT ;  /* 0x000000ff0200720c */ /* 0x000fe40003f45070 */
[C---:B------:R-:W-:Y:S02]  /*0730*/  ISETP.GE.AND P0, PT, R14.reuse, UR6, PT ;  /* 0x000000060e007c0c */ /* 0x040fe4000bf06270 */
[----:B------:R-:W-:Y:S02]  /*0740*/  VIMNMX R12, PT, PT, R14, UR6, !PT ;  /* 0x000000060e0c7c48 */ /* 0x000fe4000ffe0100 */
[----:B------:R-:W-:Y:S01]  /*0750*/  SEL R13, RZ, 0x1, P0 ;  /* 0x00000001ff0d7807 */ /* 0x000fe20000000000 */
[----:B-1----:R-:W0:Y:S02]  /*0760*/  MUFU.RCP R15, R15 ;  /* 0x0000000f000f7308 */ /* 0x002e240000001000 */
[----:B0-----:R-:W-:-:S06]  /*0770*/  VIADD R10, R15, 0xffffffe ;  /* 0x0ffffffe0f0a7836 */ /* 0x001fcc0000000000 */
[----:B------:R0:W1:Y:S02]  /*0780*/  F2I.FTZ.U32.TRUNC.NTZ R11, R10 ;  /* 0x0000000a000b7305 */ /* 0x000064000021f000 */
[----:B0-----:R-:W-:Y:S02]  /*0790*/  IMAD.MOV.U32 R10, RZ, RZ, RZ ;  /* 0x000000ffff0a7224 */ /* 0x001fe400078e00ff */
[----:B-1----:R-:W-:-:S04]  /*07a0*/  IMAD.MOV R17, RZ, RZ, -R11 ;  /* 0x000000ffff117224 */ /* 0x002fc800078e0a0b */
[----:B------:R-:W-:-:S04]  /*07b0*/  IMAD R17, R17, R2, RZ ;  /* 0x0000000211117224 */ /* 0x000fc800078e02ff */
[----:B------:R-:W-:Y:S01]  /*07c0*/  IMAD.HI.U32 R16, R11, R17, R10 ;  /* 0x000000110b107227 */ /* 0x000fe200078e000a */
[----:B------:R-:W-:-:S05]  /*07d0*/  IADD3 R11, PT, PT, R12, -R14, -R13 ;  /* 0x8000000e0c0b7210 */ /* 0x000fca0007ffe80d */
[----:B------:R-:W-:-:S04]  /*07e0*/  IMAD.HI.U32 R10, R16, R11, RZ ;  /* 0x0000000b100a7227 */ /* 0x000fc800078e00ff */
[----:B------:R-:W-:-:S04]  /*07f0*/  IMAD.MOV R12, RZ, RZ, -R10 ;  /* 0x000000ffff0c7224 */ /* 0x000fc800078e0a0a */
[----:B------:R-:W-:-:S05]  /*0800*/  IMAD R11, R2, R12, R11 ;  /* 0x0000000c020b7224 */ /* 0x000fca00078e020b */
[----:B------:R-:W-:-:S13]  /*0810*/  ISETP.GE.U32.AND P0, PT, R11, R2, PT ;  /* 0x000000020b00720c */ /* 0x000fda0003f06070 */
[----:B------:R-:W-:Y:S01]  /*0820*/  @P0 IADD3 R11, PT, PT, R11, -R2, RZ ;  /* 0x800000020b0b0210 */ /* 0x000fe20007ffe0ff */
[----:B------:R-:W-:-:S03]  /*0830*/  @P0 VIADD R10, R10, 0x1 ;  /* 0x000000010a0a0836 */ /* 0x000fc60000000000 */
[----:B------:R-:W-:-:S13]  /*0840*/  ISETP.GE.U32.AND P1, PT, R11, R2, PT ;  /* 0x000000020b00720c */ /* 0x000fda0003f26070 */
[----:B------:R-:W-:Y:S01]  /*0850*/  @P1 VIADD R10, R10, 0x1 ;  /* 0x000000010a0a1836 */ /* 0x000fe20000000000 */
[----:B------:R-:W-:-:S04]  /*0860*/  @!P2 LOP3.LUT R10, RZ, R2, RZ, 0x33, !PT ;  /* 0x00000002ff0aa212 */ /* 0x000fc800078e33ff */
[----:B------:R-:W-:Y:S01]  /*0870*/  IADD3 R14, PT, PT, R13, R10, RZ ;  /* 0x0000000a0d0e7210 */ /* 0x000fe20007ffe0ff */
[----:B------:R-:W-:-:S03]  /*0880*/  IMAD.MOV.U32 R13, RZ, RZ, R7 ;  /* 0x000000ffff0d7224 */ /* 0x000fc600078e0007 */
[C---:B------:R-:W-:Y:S02]  /*0890*/  LOP3.LUT R10, R14.reuse, 0x3, RZ, 0xc0, !PT ;  /* 0x000000030e0a7812 */ /* 0x040fe400078ec0ff */
[----:B------:R-:W-:Y:S02]  /*08a0*/  ISETP.GE.U32.AND P1, PT, R14, 0x3, PT ;  /* 0x000000030e00780c */ /* 0x000fe40003f26070 */
[----:B------:R-:W-:-:S13]  /*08b0*/  ISETP.NE.AND P0, PT, R10, 0x3, PT ;  /* 0x000000030a00780c */ /* 0x000fda0003f05270 */
[----:B------:R-:W-:Y:S05]  /*08c0*/  @!P0 BRA `(.L_x_11) ;  /* 0x00000000007c8947 */ /* 0x000fea0003800000 */
[----:B------:R-:W0:Y:S01]  /*08d0*/  LDCU.64 UR4, c[0x0][0x388] ;  /* 0x00007100ff0477ac */ /* 0x000e220008000a00 */
[----:B------:R-:W1:Y:S01]  /*08e0*/  LDC.64 R10, c[0x0][0x380] ;  /* 0x0000e000ff0a7b82 */ /* 0x000e620000000a00 */
[----:B------:R-:W-:Y:S01]  /*08f0*/  IMAD.WIDE.U32 R12, R7, 0x4, R8 ;  /* 0x00000004070c7825 */ /* 0x000fe200078e0008 */
[----:B------:R-:W-:-:S03]  /*0900*/  IADD3 R17, PT, PT, R0, R7, RZ ;  /* 0x0000000700117210 */ /* 0x000fc60007ffe0ff */
[----:B------:R-:W-:-:S05]  /*0910*/  VIADD R14, R14, 0x1 ;  /* 0x000000010e0e7836 */ /* 0x000fca0000000000 */
[----:B------:R-:W-:Y:S02]  /*0920*/  LOP3.LUT R14, R14, 0x3, RZ, 0xc0, !PT ;  /* 0x000000030e0e7812 */ /* 0x000fe400078ec0ff */
[----:B0-----:R-:W-:-:S03]  /*0930*/  IADD3 R16, P0, PT, R12, UR4, RZ ;  /* 0x000000040c107c10 */ /* 0x001fc6000ff1e0ff */
[----:B------:R-:W-:Y:S01]  /*0940*/  IMAD.MOV R12, RZ, RZ, -R14 ;  /* 0x000000ffff0c7224 */ /* 0x000fe200078e0a0e */
[----:B------:R-:W-:Y:S01]  /*0950*/  IADD3.X R15, PT, PT, R13, UR5, RZ, P0, !PT ;  /* 0x000000050d0f7c10 */ /* 0x000fe200087fe4ff */
[----:B------:R-:W-:-:S08]  /*0960*/  IMAD R13, R14, R2, R7 ;  /* 0x000000020e0d7224 */ /* 0x000fd000078e0207 */
.L_x_12:
[----:B------:R-:W-:-:S05]  /*0970*/  IMAD.MOV.U32 R14, RZ, RZ, R16 ;  /* 0x000000ffff0e7224 */ /* 0x000fca00078e0010 */
[----:B0-----:R0:W2:Y:S01]  /*0980*/  LDG.E R19, desc[UR8][R14.64] ;  /* 0x000000080e137981 */ /* 0x0010a2000c1e1900 */
[----:B------:R-:W-:Y:S02]  /*0990*/  HFMA2 R16, -RZ, RZ, 0.96630859375, -0.0022525787353515625 ;  /* 0x3bbb989dff107431 */ /* 0x000fe400000001ff */
[----:B------:R-:W-:Y:S02]  /*09a0*/  IMAD.MOV.U32 R21, RZ, RZ, 0x437c0000 ;  /* 0x437c0000ff157424 */ /* 0x000fe400078e00ff */
[----:B------:R-:W-:-:S05]  /*09b0*/  VIADD R12, R12, 0x1 ;  /* 0x000000010c0c7836 */ /* 0x000fca0000000000 */
[----:B------:R-:W-:Y:S01]  /*09c0*/  ISETP.NE.AND P0, PT, R12, RZ, PT ;  /* 0x000000ff0c00720c */ /* 0x000fe20003f05270 */
[----:B0-----:R-:W-:-:S04]  /*09d0*/  IMAD.WIDE.U32 R14, R2, 0x4, R14 ;  /* 0x00000004020e7825 */ /* 0x001fc800078e000e */
[----:B--2---:R-:W-:-:S04]  /*09e0*/  FADD R19, -R6, R19 ;  /* 0x0000001306137221 */ /* 0x004fc80000000100 */
[----:B------:R-:W-:-:S04]  /*09f0*/  FFMA.SAT R16, R19, R16, 0.5 ;  /* 0x3f00000013107423 */ /* 0x000fc80000002010 */
[----:B------:R-:W-:-:S04]  /*0a00*/  FFMA.RM R16, R16, R21, 12582913 ;  /* 0x4b40000110107423 */ /* 0x000fc80000004015 */
[C---:B------:R-:W-:Y:S01]  /*0a10*/  FADD R18, R16.reuse, -12583039 ;  /* 0xcb40007f10127421 */ /* 0x040fe20000000000 */
[----:B------:R-:W-:-:S03]  /*0a20*/  SHF.L.U32 R16, R16, 0x17, RZ ;  /* 0x0000001710107819 */ /* 0x000fc600000006ff */
[----:B------:R-:W-:-:S04]  /*0a30*/  FFMA R18, R19, 1.4426950216293334961, -R18 ;  /* 0x3fb8aa3b13127823 */ /* 0x000fc80000000812 */
[----:B------:R-:W-:Y:S01]  /*0a40*/  FFMA R20, R19, 1.925963033500011079e-08, R18 ;  /* 0x32a5706013147823 */ /* 0x000fe20000000012 */
[----:B-1----:R-:W-:-:S03]  /*0a50*/  IMAD.WIDE R18, R17, 0x4, R10 ;  /* 0x0000000411127825 */ /* 0x002fc600078e020a */
[----:B------:R-:W0:Y:S01]  /*0a60*/  MUFU.EX2 R21, R20 ;  /* 0x0000001400157308 */ /* 0x000e220000000800 */
[----:B------:R-:W-:Y:S02]  /*0a70*/  IMAD.IADD R17, R2, 0x1, R17 ;  /* 0x0000000102117824 */ /* 0x000fe400078e0211 */
[----:B0-----:R-:W-:Y:S01]  /*0a80*/  FMUL R21, R16, R21 ;  /* 0x0000001510157220 */ /* 0x001fe20000400000 */
[----:B------:R-:W-:-:S04]  /*0a90*/  MOV R16, R14 ;  /* 0x0000000e00107202 */ /* 0x000fc80000000f00 */
[----:B------:R0:W-:Y:S01]  /*0aa0*/  STG.E desc[UR8][R18.64], R21 ;  /* 0x0000001512007986 */ /* 0x0001e2000c101908 */
[----:B------:R-:W-:Y:S05]  /*0ab0*/  @P0 BRA `(.L_x_12) ;  /* 0xfffffffc00ac0947 */ /* 0x000fea000383ffff */
.L_x_11:
[----:B------:R-:W-:Y:S05]  /*0ac0*/  BSYNC.RECONVERGENT B1 ;  /* 0x0000000000017941 */ /* 0x000fea0003800200 */
.L_x_10:
[----:B------:R-:W-:Y:S05]  /*0ad0*/  @!P1 BRA `(.L_x_9) ;  /* 0x0000000400089947 */ /* 0x000fea0003800000 */
[----:B------:R-:W1:Y:S01]  /*0ae0*/  LDC.64 R10, c[0x0][0x380] ;  /* 0x0000e000ff0a7b82 */ /* 0x000e620000000a00 */
[----:B------:R-:W-:-:S07]  /*0af0*/  SHF.L.U32 R17, R2, 0x2, RZ ;  /* 0x0000000202117819 */ /* 0x000fce00000006ff */
.L_x_13:
[----:B---3--:R-:W-:-:S06]  /*0b00*/  IMAD.WIDE.U32 R14, R13, 0x4, R4 ;  /* 0x000000040d0e7825 */ /* 0x008fcc00078e0004 */
[----:B------:R-:W2:Y:S01]  /*0b10*/  LDG.E R15, desc[UR8][R14.64] ;  /* 0x000000080e0f7981 */ /* 0x000ea2000c1e1900 */
[----:B0-----:R-:W-:Y:S02]  /*0b20*/  HFMA2 R18, -RZ, RZ, 3.7421875, 0 ;  /* 0x437c0000ff127431 */ /* 0x001fe400000001ff */
[----:B------:R-:W-:Y:S02]  /*0b30*/  IMAD.MOV.U32 R16, RZ, RZ, 0x3bbb989d ;  /* 0x3bbb989dff107424 */ /* 0x000fe400078e00ff */
[----:B--2---:R-:W-:-:S04]  /*0b40*/  FADD R19, -R6, R15 ;  /* 0x0000000f06137221 */ /* 0x004fc80000000100 */
[----:B------:R-:W-:-:S04]  /*0b50*/  FFMA.SAT R21, R19, R16, 0.5 ;  /* 0x3f00000013157423 */ /* 0x000fc80000002010 */
[----:B------:R-:W-:-:S04]  /*0b60*/  FFMA.RM R21, R21, R18, 12582913 ;  /* 0x4b40000115157423 */ /* 0x000fc80000004012 */
[C---:B------:R-:W-:Y:S01]  /*0b70*/  FADD R12, R21.reuse, -12583039 ;  /* 0xcb40007f150c7421 */ /* 0x040fe20000000000 */
[----:B------:R-:W-:-:S03]  /*0b80*/  SHF.L.U32 R21, R21, 0x17, RZ ;  /* 0x0000001715157819 */ /* 0x000fc600000006ff */
[----:B------:R-:W-:-:S04]  /*0b90*/  FFMA R12, R19, 1.4426950216293334961, -R12 ;  /* 0x3fb8aa3b130c7823 */ /* 0x000fc8000000080c */
[----:B------:R-:W-:Y:S01]  /*0ba0*/  FFMA R12, R19, 1.925963033500011079e-08, R12 ;  /* 0x32a57060130c7823 */ /* 0x000fe2000000000c */
[--C-:B------:R-:W-:Y:S02]  /*0bb0*/  IMAD.IADD R19, R0, 0x1, R13.reuse ;  /* 0x0000000100137824 */ /* 0x100fe400078e020d */
[----:B------:R-:W-:Y:S02]  /*0bc0*/  IMAD.IADD R13, R2, 0x1, R13 ;  /* 0x00000001020d7824 */ /* 0x000fe400078e020d */
[----:B-1----:R-:W-:Y:S01]  /*0bd0*/  IMAD.WIDE R14, R19, 0x4, R10 ;  /* 0x00000004130e7825 */ /* 0x002fe200078e020a */
[----:B------:R-:W0:Y:S03]  /*0be0*/  MUFU.EX2 R12, R12 ;  /* 0x0000000c000c7308 */ /* 0x000e260000000800 */
[----:B0-----:R-:W-:Y:S01]  /*0bf0*/  FMUL R19, R21, R12 ;  /* 0x0000000c15137220 */ /* 0x001fe20000400000 */
[----:B------:R-:W-:-:S04]  /*0c00*/  IMAD.WIDE.U32 R20, R13, 0x4, R4 ;  /* 0x000000040d147825 */ /* 0x000fc800078e0004 */
[----:B------:R0:W-:Y:S04]  /*0c10*/  STG.E desc[UR8][R14.64], R19 ;  /* 0x000000130e007986 */ /* 0x0001e8000c101908 */
[----:B------:R-:W2:Y:S01]  /*0c20*/  LDG.E R21, desc[UR8][R20.64] ;  /* 0x0000000814157981 */ /* 0x000ea2000c1e1900 */
[----:B0-----:R-:W-:Y:S02]  /*0c30*/  IMAD.IADD R19, R13, 0x1, R2 ;  /* 0x000000010d137824 */ /* 0x001fe400078e0202 */
[----:B--2---:R-:W-:Y:S02]  /*0c40*/  FADD R23, -R6, R21 ;  /* 0x0000001506177221 */ /* 0x004fe40000000100 */
[----:B------:R-:W-:-:S04]  /*0c50*/  IMAD.WIDE.U32 R20, R19, 0x4, R4 ;  /* 0x0000000413147825 */ /* 0x000fc800078e0004 */
[----:B------:R-:W-:-:S04]  /*0c60*/  FFMA.SAT R25, R23, R16, 0.5 ;  /* 0x3f00000017197423 */ /* 0x000fc80000002010 */
[----:B------:R-:W-:-:S04]  /*0c70*/  FFMA.RM R25, R25, R18, 12582913 ;  /* 0x4b40000119197423 */ /* 0x000fc80000004012 */
[C---:B------:R-:W-:Y:S01]  /*0c80*/  FADD R12, R25.reuse, -12583039 ;  /* 0xcb40007f190c7421 */ /* 0x040fe20000000000 */
[----:B------:R-:W-:-:S03]  /*0c90*/  SHF.L.U32 R25, R25, 0x17, RZ ;  /* 0x0000001719197819 */ /* 0x000fc600000006ff */
[----:B------:R-:W-:-:S04]  /*0ca0*/  FFMA R12, R23, 1.4426950216293334961, -R12 ;  /* 0x3fb8aa3b170c7823 */ /* 0x000fc8000000080c */
[----:B------:R-:W-:Y:S01]  /*0cb0*/  FFMA R23, R23, 1.925963033500011079e-08, R12 ;  /* 0x32a5706017177823 */ /* 0x000fe2000000000c */
[----:B------:R-:W-:-:S03]  /*0cc0*/  IADD3 R12, P0, PT, R17, R14, RZ ;  /* 0x0000000e110c7210 */ /* 0x000fc60007f1e0ff */
[----:B------:R-:W0:Y:S01]  /*0cd0*/  MUFU.EX2 R22, R23 ;  /* 0x0000001700167308 */ /* 0x000e220000000800 */
[----:B------:R-:W-:Y:S01]  /*0ce0*/  IADD3.X R13, PT, PT, RZ, R15, RZ, P0, !PT ;  /* 0x0000000fff0d7210 */ /* 0x000fe200007fe4ff */
[----:B0-----:R-:W-:-:S05]  /*0cf0*/  FMUL R25, R25, R22 ;  /* 0x0000001619197220 */ /* 0x001fca0000400000 */
[----:B------:R0:W-:Y:S04]  /*0d00*/  STG.E desc[UR8][R12.64], R25 ;  /* 0x000000190c007986 */ /* 0x0001e8000c101908 */
[----:B------:R-:W2:Y:S01]  /*0d10*/  LDG.E R21, desc[UR8][R20.64] ;  /* 0x0000000814157981 */ /* 0x000ea2000c1e1900 */
[----:B------:R-:W-:Y:S01]  /*0d20*/  IADD3 R19, PT, PT, R19, R2, RZ ;  /* 0x0000000213137210 */ /* 0x000fe20007ffe0ff */
[----:B--2---:R-:W-:-:S04]  /*0d30*/  FADD R15, -R6, R21 ;  /* 0x00000015060f7221 */ /* 0x004fc80000000100 */
[----:B------:R-:W-:-:S04]  /*0d40*/  FFMA.SAT R27, R15, R16, 0.5 ;  /* 0x3f0000000f1b7423 */ /* 0x000fc80000002010 */
[----:B------:R-:W-:-:S04]  /*0d50*/  FFMA.RM R27, R27, R18, 12582913 ;  /* 0x4b4000011b1b7423 */ /* 0x000fc80000004012 */
[C---:B------:R-:W-:Y:S01]  /*0d60*/  FADD R14, R27.reuse, -12583039 ;  /* 0xcb40007f1b0e7421 */ /* 0x040fe20000000000 */
[----:B------:R-:W-:-:S03]  /*0d70*/  IMAD.SHL.U32 R27, R27, 0x800000, RZ ;  /* 0x008000001b1b7824 */ /* 0x000fc600078e00ff */
[----:B------:R-:W-:-:S04]  /*0d80*/  FFMA R14, R15, 1.4426950216293334961, -R14 ;  /* 0x3fb8aa3b0f0e7823 */ /* 0x000fc8000000080e */
[----:B------:R-:W-:Y:S01]  /*0d90*/  FFMA R22, R15, 1.925963033500011079e-08, R14 ;  /* 0x32a570600f167823 */ /* 0x000fe2000000000e */
[----:B------:R-:W-:-:S05]  /*0da0*/  IADD3 R14, P0, PT, R17, R12, RZ ;  /* 0x0000000c110e7210 */ /* 0x000fca0007f1e0ff */
[----:B------:R-:W1:Y:S01]  /*0db0*/  MUFU.EX2 R22, R22 ;  /* 0x0000001600167308 */ /* 0x000e620000000800 */
[----:B------:R-:W-:Y:S02]  /*0dc0*/  IMAD.X R15, RZ, RZ, R13, P0 ;  /* 0x000000ffff0f7224 */ /* 0x000fe400000e060d */
[----:B0-----:R-:W-:-:S04]  /*0dd0*/  IMAD.WIDE.U32 R12, R19, 0x4, R4 ;  /* 0x00000004130c7825 */ /* 0x001fc800078e0004 */
[----:B-1----:R-:W-:-:S05]  /*0de0*/  FMUL R27, R27, R22 ;  /* 0x000000161b1b7220 */ /* 0x002fca0000400000 */
[----:B------:R3:W-:Y:S04]  /*0df0*/  STG.E desc[UR8][R14.64], R27 ;  /* 0x0000001b0e007986 */ /* 0x0007e8000c101908 */
[----:B------:R-:W2:Y:S01]  /*0e00*/  LDG.E R13, desc[UR8][R12.64] ;  /* 0x000000080c0d7981 */ /* 0x000ea2000c1e1900 */
[----:B------:R-:W-:Y:S01]  /*0e10*/  IADD3 R20, P0, PT, R17, R14, RZ ;  /* 0x0000000e11147210 */ /* 0x000fe20007f1e0ff */
[----:B--2---:R-:W-:Y:S01]  /*0e20*/  FADD R21, -R6, R13 ;  /* 0x0000000d06157221 */ /* 0x004fe20000000100 */
[----:B------:R-:W-:-:S03]  /*0e30*/  IADD3 R13, PT, PT, R19, R2, RZ ;  /* 0x00000002130d7210 */ /* 0x000fc60007ffe0ff */
[----:B------:R-:W-:-:S04]  /*0e40*/  FFMA.SAT R23, R21, R16, 0.5 ;  /* 0x3f00000015177423 */ /* 0x000fc80000002010 */
[----:B------:R-:W-:-:S04]  /*0e50*/  FFMA.RM R23, R23, R18, 12582913 ;  /* 0x4b40000117177423 */ /* 0x000fc80000004012 */
[C---:B------:R-:W-:Y:S01]  /*0e60*/  FADD R16, R23.reuse, -12583039 ;  /* 0xcb40007f17107421 */ /* 0x040fe20000000000 */
[----:B------:R-:W-:-:S03]  /*0e70*/  SHF.L.U32 R23, R23, 0x17, RZ ;  /* 0x0000001717177819 */ /* 0x000fc600000006ff */
[----:B------:R-:W-:-:S04]  /*0e80*/  FFMA R16, R21, 1.4426950216293334961, -R16 ;  /* 0x3fb8aa3b15107823 */ /* 0x000fc80000000810 */
[----:B------:R-:W-:Y:S01]  /*0e90*/  FFMA R16, R21, 1.925963033500011079e-08, R16 ;  /* 0x32a5706015107823 */ /* 0x000fe20000000010 */
[----:B------:R-:W-:Y:S01]  /*0ea0*/  IMAD.X R21, RZ, RZ, R15, P0 ;  /* 0x000000ffff157224 */ /* 0x000fe200000e060f */
[----:B------:R-:W-:-:S04]  /*0eb0*/  ISETP.GE.AND P0, PT, R13, UR6, PT ;  /* 0x000000060d007c0c */ /* 0x000fc8000bf06270 */
[----:B------:R-:W0:Y:S02]  /*0ec0*/  MUFU.EX2 R16, R16 ;  /* 0x0000001000107308 */ /* 0x000e240000000800 */
[----:B0-----:R-:W-:-:S05]  /*0ed0*/  FMUL R23, R23, R16 ;  /* 0x0000001017177220 */ /* 0x001fca0000400000 */
[----:B------:R3:W-:Y:S02]  /*0ee0*/  STG.E desc[UR8][R20.64], R23 ;  /* 0x0000001714007986 */ /* 0x0007e4000c101908 */
[----:B------:R-:W-:Y:S05]  /*0ef0*/  @!P0 BRA `(.L_x_13) ;  /* 0xfffffffc00008947 */ /* 0x000fea000383ffff */
.L_x_9:
[----:B------:R-:W-:Y:S05]  /*0f00*/  BSYNC.RECONVERGENT B0 ;  /* 0x0000000000007941 */ /* 0x000fea0003800200 */
.L_x_8:
[----:B------:R-:W1:Y:S01]  /*0f10*/  LDCU.64 UR4, c[0x0][0x380] ;  /* 0x00007000ff0477ac */ /* 0x000e620008000a00 */
[----:B------:R-:W-:Y:S01]  /*0f20*/  BAR.SYNC.DEFER_BLOCKING 0x0 ;  /* 0x0000000000007b1d */ /* 0x000fe20000010000 */
[----:B------:R-:W-:Y:S01]  /*0f30*/  ISETP.GE.AND P1, PT, R7, UR6, PT ;  /* 0x0000000607007c0c */ /* 0x000fe2000bf26270 */
[----:B------:R-:W-:-:S04]  /*0f40*/  IMAD.MOV.U32 R0, RZ, RZ, RZ ;  /* 0x000000ffff007224 */ /* 0x000fc800078e00ff */
[----:B------:R-:W-:Y:S01]  /*0f50*/  BSSY.RECONVERGENT B0, `(.L_x_14) ;  /* 0x0000048000007945 */ /* 0x000fe20003800200 */
[----:B-1----:R-:W-:-:S04]  /*0f60*/  IADD3 R4, P0, PT, R8, UR4, RZ ;  /* 0x0000000408047c10 */ /* 0x002fc8000ff1e0ff */
[----:B------:R-:W-:-:S03]  /*0f70*/  IADD3.X R5, PT, PT, R9, UR5, RZ, P0, !PT ;  /* 0x0000000509057c10 */ /* 0x000fc600087fe4ff */
[----:B------:R-:W-:Y:S06]  /*0f80*/  @P1 BRA `(.L_x_15) ;  /* 0x0000000400101947 */ /* 0x000fec0003800000 */
[----:B------:R-:W1:Y:S01]  /*0f90*/  I2F.U32.RP R12, R2 ;  /* 0x00000002000c7306 */ /* 0x000e620000209000 */
[----:B------:R-:W-:Y:S01]  /*0fa0*/  IADD3 R0, PT, PT, R7, R2, RZ ;  /* 0x0000000207007210 */ /* 0x000fe20007ffe0ff */
[----:B------:R-:W-:Y:S01]  /*0fb0*/  BSSY.RECONVERGENT B1, `(.L_x_16) ;  /* 0x000002e000017945 */ /* 0x000fe20003800200 */
[----:B------:R-:W-:Y:S02]  /*0fc0*/  ISETP.NE.U32.AND P2, PT, R2, RZ, PT ;  /* 0x000000ff0200720c */ /* 0x000fe40003f45070 */
[C---:B------:R-:W-:Y:S02]  /*0fd0*/  ISETP.GE.AND P0, PT, R0.reuse, UR6, PT ;  /* 0x0000000600007c0c */ /* 0x040fe4000bf06270 */
[----:B------:R-:W-:Y:S02]  /*0fe0*/  VIMNMX R13, PT, PT, R0, UR6, !PT ;  /* 0x00000006000d7c48 */ /* 0x000fe4000ffe0100 */
[----:B--2---:R-:W-:Y:S02]  /*0ff0*/  SEL R6, RZ, 0x1, P0 ;  /* 0x00000001ff067807 */ /* 0x004fe40000000000 */
[----:B0-----:R-:W-:-:S02]  /*1000*/  MOV R19, R7 ;  /* 0x0000000700137202 */ /* 0x001fc40000000f00 */
[----:B------:R-:W-:Y:S01]  /*1010*/  IADD3 R13, PT, PT, R13, -R0, -R6 ;  /* 0x800000000d0d7210 */ /* 0x000fe20007ffe806 */
[----:B-1----:R-:W0:Y:S02]  /*1020*/  MUFU.RCP R12, R12 ;  /* 0x0000000c000c7308 */ /* 0x002e240000001000 */
[----:B0-----:R-:W-:-:S06]  /*1030*/  IADD3 R10, PT, PT, R12, 0xffffffe, RZ ;  /* 0x0ffffffe0c0a7810 */ /* 0x001fcc0007ffe0ff */
[----:B------:R0:W3:Y:S02]  /*1040*/  F2I.FTZ.U32.TRUNC.NTZ R11, R10 ;  /* 0x0000000a000b7305 */ /* 0x0000e4000021f000 */
[----:B0-----:R-:W-:Y:S02]  /*1050*/  IMAD.MOV.U32 R10, RZ, RZ, RZ ;  /* 0x000000ffff0a7224 */ /* 0x001fe400078e00ff */
[----:B---3--:R-:W-:-:S04]  /*1060*/  IMAD.MOV R15, RZ, RZ, -R11 ;  /* 0x000000ffff0f7224 */ /* 0x008fc800078e0a0b */
[----:B------:R-:W-:-:S04]  /*1070*/  IMAD R15, R15, R2, RZ ;  /* 0x000000020f0f7224 */ /* 0x000fc800078e02ff */
[----:B------:R-:W-:-:S06]  /*1080*/  IMAD.HI.U32 R12, R11, R15, R10 ;  /* 0x0000000f0b0c7227 */ /* 0x000fcc00078e000a */
[----:B------:R-:W-:-:S05]  /*1090*/  IMAD.HI.U32 R11, R12, R13, RZ ;  /* 0x0000000d0c0b7227 */ /* 0x000fca00078e00ff */
[----:B------:R-:W-:-:S05]  /*10a0*/  IADD3 R0, PT, PT, -R11, RZ, RZ ;  /* 0x000000ff0b007210 */ /* 0x000fca0007ffe1ff */
[----:B------:R-:W-:-:S05]  /*10b0*/  IMAD R13, R2, R0, R13 ;  /* 0x00000000020d7224 */ /* 0x000fca00078e020d */
[----:B------:R-:W-:-:S13]  /*10c0*/  ISETP.GE.U32.AND P0, PT, R13, R2, PT ;  /* 0x000000020d00720c */ /* 0x000fda0003f06070 */
[----:B------:R-:W-:Y:S01]  /*10d0*/  @P0 IMAD.IADD R13, R13, 0x1, -R2 ;  /* 0x000000010d0d0824 */ /* 0x000fe200078e0a02 */
[----:B------:R-:W-:-:S04]  /*10e0*/  @P0 IADD3 R11, PT, PT, R11, 0x1, RZ ;  /* 0x000000010b0b0810 */ /* 0x000fc80007ffe0ff */
[----:B------:R-:W-:-:S13]  /*10f0*/  ISETP.GE.U32.AND P1, PT, R13, R2, PT ;  /* 0x000000020d00720c */ /* 0x000fda0003f26070 */
[----:B------:R-:W-:Y:S01]  /*1100*/  @P1 VIADD R11, R11, 0x1 ;  /* 0x000000010b0b1836 */ /* 0x000fe20000000000 */
[----:B------:R-:W-:-:S04]  /*1110*/  @!P2 LOP3.LUT R11, RZ, R2, RZ, 0x33, !PT ;  /* 0x00000002ff0ba212 */ /* 0x000fc800078e33ff */
[----:B------:R-:W-:-:S04]  /*1120*/  IADD3 R6, PT, PT, R6, R11, RZ ;  /* 0x0000000b06067210 */ /* 0x000fc80007ffe0ff */
[C---:B------:R-:W-:Y:S02]  /*1130*/  LOP3.LUT R0, R6.reuse, 0x3, RZ, 0xc0, !PT ;  /* 0x0000000306007812 */ /* 0x040fe400078ec0ff */
[----:B------:R-:W-:Y:S02]  /*1140*/  ISETP.GE.U32.AND P1, PT, R6, 0x3, PT ;  /* 0x000000030600780c */ /* 0x000fe40003f26070 */
[----:B------:R-:W-:Y:S01]  /*1150*/  ISETP.NE.AND P0, PT, R0, 0x3, PT ;  /* 0x000000030000780c */ /* 0x000fe20003f05270 */
[----:B------:R-:W-:-:S12]  /*1160*/  IMAD.MOV.U32 R0, RZ, RZ, RZ ;  /* 0x000000ffff007224 */ /* 0x000fd800078e00ff */
[----:B------:R-:W-:Y:S05]  /*1170*/  @!P0 BRA `(.L_x_17) ;  /* 0x0000000000448947 */ /* 0x000fea0003800000 */
[----:B------:R-:W-:-:S04]  /*1180*/  IMAD.WIDE.U32 R10, R7, 0x4, R8 ;  /* 0x00000004070a7825 */ /* 0x000fc800078e0008 */
[----:B------:R-:W-:Y:S01]  /*1190*/  VIADD R0, R6, 0x1 ;  /* 0x0000000106007836 */ /* 0x000fe20000000000 */
[----:B------:R-:W-:Y:S01]  /*11a0*/  IADD3 R10, P0, PT, R10, UR4, RZ ;  /* 0x000000040a0a7c10 */ /* 0x000fe2000ff1e0ff */
[----:B------:R-:W-:-:S03]  /*11b0*/  IMAD.MOV.U32 R19, RZ, RZ, R7 ;  /* 0x000000ffff137224 */ /* 0x000fc600078e0007 */
[----:B------:R-:W-:Y:S01]  /*11c0*/  LOP3.LUT R6, R0, 0x3, RZ, 0xc0, !PT ;  /* 0x0000000300067812 */ /* 0x000fe200078ec0ff */
[----:B------:R-:W-:Y:S01]  /*11d0*/  HFMA2 R0, -RZ, RZ, 0, 0 ;  /* 0x00000000ff007431 */ /* 0x000fe200000001ff */
[----:B------:R-:W-:Y:S02]  /*11e0*/  IADD3.X R11, PT, PT, R11, UR5, RZ, P0, !PT ;  /* 0x000000050b0b7c10 */ /* 0x000fe400087fe4ff */
[----:B------:R-:W-:-:S07]  /*11f0*/  IADD3 R6, PT, PT, -R6, RZ, RZ ;  /* 0x000000ff06067210 */ /* 0x000fce0007ffe1ff */
.L_x_18:
[----:B------:R-:W-:Y:S01]  /*1200*/  IMAD.MOV.U32 R12, RZ, RZ, R10 ;  /* 0x000000ffff0c7224 */ /* 0x000fe200078e000a */
[----:B------:R-:W-:-:S05]  /*1210*/  MOV R13, R11 ;  /* 0x0000000b000d7202 */ /* 0x000fca0000000f00 */
[----:B------:R-:W2:Y:S01]  /*1220*/  LDG.E R15, desc[UR8][R12.64] ;  /* 0x000000080c0f7981 */ /* 0x000ea2000c1e1900 */
[----:B------:R-:W-:Y:S01]  /*1230*/  VIADD R6, R6, 0x1 ;  /* 0x0000000106067836 */ /* 0x000fe20000000000 */
[C---:B------:R-:W-:Y:S01]  /*1240*/  IADD3 R19, PT, PT, R2.reuse, R19, RZ ;  /* 0x0000001302137210 */ /* 0x040fe20007ffe0ff */
[----:B------:R-:W-:-:S03]  /*1250*/  IMAD.WIDE.U32 R10, R2, 0x4, R12 ;  /* 0x00000004020a7825 */ /* 0x000fc600078e000c */
[----:B------:R-:W-:Y:S01]  /*1260*/  ISETP.NE.AND P0, PT, R6, RZ, PT ;  /* 0x000000ff0600720c */ /* 0x000fe20003f05270 */
[----:B--2---:R-:W-:-:S12]  /*1270*/  FADD R0, R15, R0 ;  /* 0x000000000f007221 */ /* 0x004fd80000000000 */
[----:B------:R-:W-:Y:S05]  /*1280*/  @P0 BRA `(.L_x_18) ;  /* 0xfffffffc00dc0947 */ /* 0x000fea000383ffff */
.L_x_17:
[----:B------:R-:W-:Y:S05]  /*1290*/  BSYNC.RECONVERGENT B1 ;  /* 0x0000000000017941 */ /* 0x000fea0003800200 */
.L_x_16:
[----:B------:R-:W-:Y:S05]  /*12a0*/  @!P1 BRA `(.L_x_15) ;  /* 0x0000000000489947 */ /* 0x000fea0003800000 */
.L_x_19:
[----:B------:R-:W-:Y:S02]  /*12b0*/  IMAD.IADD R13, R2, 0x1, R19 ;  /* 0x00000001020d7824 */ /* 0x000fe400078e0213 */
[----:B------:R-:W-:-:S03]  /*12c0*/  IMAD.WIDE.U32 R10, R19, 0x4, R4 ;  /* 0x00000004130a7825 */ /* 0x000fc600078e0004 */
[C---:B------:R-:W-:Y:S01]  /*12d0*/  IADD3 R15, PT, PT, R13.reuse, R2, RZ ;  /* 0x000000020d0f7210 */ /* 0x040fe20007ffe0ff */
[----:B------:R-:W-:Y:S02]  /*12e0*/  IMAD.WIDE.U32 R12, R13, 0x4, R4 ;  /* 0x000000040d0c7825 */ /* 0x000fe400078e0004 */
[----:B------:R-:W2:Y:S02]  /*12f0*/  LDG.E R11, desc[UR8][R10.64] ;  /* 0x000000080a0b7981 */ /* 0x000ea4000c1e1900 */
[C---:B------:R-:W-:Y:S02]  /*1300*/  IMAD.IADD R19, R15.reuse, 0x1, R2 ;  /* 0x000000010f137824 */ /* 0x040fe400078e0202 */
[--C-:B------:R-:W-:Y:S01]  /*1310*/  IMAD.WIDE.U32 R14, R15, 0x4, R4.reuse ;  /* 0x000000040f0e7825 */ /* 0x100fe200078e0004 */
[----:B------:R-:W3:Y:S03]  /*1320*/  LDG.E R13, desc[UR8][R12.64] ;  /* 0x000000080c0d7981 */ /* 0x000ee6000c1e1900 */
[----:B------:R-:W-:-:S02]  /*1330*/  IMAD.WIDE.U32 R16, R19, 0x4, R4 ;  /* 0x0000000413107825 */ /* 0x000fc400078e0004 */
[----:B------:R-:W4:Y:S04]  /*1340*/  LDG.E R15, desc[UR8][R14.64] ;  /* 0x000000080e0f7981 */ /* 0x000f28000c1e1900 */
[----:B------:R-:W5:Y:S01]  /*1350*/  LDG.E R17, desc[UR8][R16.64] ;  /* 0x0000000810117981 */ /* 0x000f62000c1e1900 */
[----:B------:R-:W-:-:S04]  /*1360*/  IADD3 R19, PT, PT, R19, R2, RZ ;  /* 0x0000000213137210 */ /* 0x000fc80007ffe0ff */
[----:B------:R-:W-:Y:S01]  /*1370*/  ISETP.GE.AND P0, PT, R19, UR6, PT ;  /* 0x0000000613007c0c */ /* 0x000fe2000bf06270 */
[----:B--2---:R-:W-:-:S04]  /*1380*/  FADD R0, R11, R0 ;  /* 0x000000000b007221 */ /* 0x004fc80000000000 */
[----:B---3--:R-:W-:-:S04]  /*1390*/  FADD R0, R0, R13 ;  /* 0x0000000d00007221 */ /* 0x008fc80000000000 */
[----:B----4-:R-:W-:-:S04]  /*13a0*/  FADD R0, R0, R15 ;  /* 0x0000000f00007221 */ /* 0x010fc80000000000 */
[----:B-----5:R-:W-:Y:S01]  /*13b0*/  FADD R0, R0, R17 ;  /* 0x0000001100007221 */ /* 0x020fe20000000000 */
[----:B------:R-:W-:Y:S06]  /*13c0*/  @!P0 BRA `(.L_x_19) ;  /* 0xfffffffc00b88947 */ /* 0x000fec000383ffff */
.L_x_15:
[----:B------:R-:W-:Y:S05]  /*13d0*/  BSYNC.RECONVERGENT B0 ;  /* 0x0000000000007941 */ /* 0x000fea0003800200 */
.L_x_14:
[----:B------:R-:W-:Y:S01]  /*13e0*/  ISETP.GE.U32.AND P0, PT, R2, 0x2, PT ;  /* 0x000000020200780c */ /* 0x000fe20003f06070 */
[----:B------:R1:W-:Y:S01]  /*13f0*/  STS [R3], R0 ;  /* 0x0000000003007388 */ /* 0x0003e20000000800 */
[----:B------:R-:W4:Y:S01]  /*1400*/  LDCU UR6, c[0x0][0x394] ;  /* 0x00007280ff0677ac */ /* 0x000f220008000800 */
[----:B------:R-:W-:Y:S10]  /*1410*/  BAR.SYNC.DEFER_BLOCKING 0x0 ;  /* 0x0000000000007b1d */ /* 0x000ff40000010000 */
[----:B-1----:R-:W-:Y:S05]  /*1420*/  @!P0 BRA `(.L_x_20) ;  /* 0x0000000000308947 */ /* 0x002fea0003800000 */
[----:B------:R-:W-:-:S07]  /*1430*/  IMAD.MOV.U32 R0, RZ, RZ, R2 ;  /* 0x000000ffff007224 */ /* 0x000fce00078e0002 */
.L_x_21:
[----:B------:R-:W-:Y:S01]  /*1440*/  BAR.SYNC.DEFER_BLOCKING 0x0 ;  /* 0x0000000000007b1d */ /* 0x000fe20000010000 */
[----:B------:R-:W-:-:S04]  /*1450*/  SHF.R.U32.HI R12, RZ, 0x1, R0 ;  /* 0x00000001ff0c7819 */ /* 0x000fc80000011600 */
[----:B------:R-:W-:-:S13]  /*1460*/  ISETP.GE.U32.AND P0, PT, R7, R12, PT ;  /* 0x0000000c0700720c */ /* 0x000fda0003f06070 */
[----:B--2---:R-:W-:Y:S01]  /*1470*/  @!P0 LEA R6, R12, R3, 0x2 ;  /* 0x000000030c068211 */ /* 0x004fe200078e10ff */
[----:B------:R-:W-:Y:S05]  /*1480*/  @!P0 LDS R11, [R3] ;  /* 0x00000000030b8984 */ /* 0x000fea0000000800 */
[----:B------:R-:W0:Y:S02]  /*1490*/  @!P0 LDS R6, [R6] ;  /* 0x0000000006068984 */ /* 0x000e240000000800 */
[----:B0-----:R-:W-:-:S05]  /*14a0*/  @!P0 FADD R10, R6, R11 ;  /* 0x0000000b060a8221 */ /* 0x001fca0000000000 */
[----:B------:R1:W-:Y:S01]  /*14b0*/  @!P0 STS [R3], R10 ;  /* 0x0000000a03008388 */ /* 0x0003e20000000800 */
[----:B------:R-:W-:Y:S01]  /*14c0*/  ISETP.GT.U32.AND P0, PT, R0, 0x3, PT ;  /* 0x000000030000780c */ /* 0x000fe20003f04070 */
[----:B------:R-:W-:-:S12]  /*14d0*/  IMAD.MOV.U32 R0, RZ, RZ, R12 ;  /* 0x000000ffff007224 */ /* 0x000fd800078e000c */
[----:B-1----:R-:W-:Y:S05]  /*14e0*/  @P0 BRA `(.L_x_21) ;  /* 0xfffffffc00d40947 */ /* 0x002fea000383ffff */
.L_x_20:
[----:B------:R-:W1:Y:S08]  /*14f0*/  S2UR UR5, SR_CgaCtaId ;  /* 0x00000000000579c3 */ /* 0x000e700000008800 */
[----:B------:R-:W-:Y:S01]  /*1500*/  BAR.SYNC.DEFER_BLOCKING 0x0 ;  /* 0x0000000000007b1d */ /* 0x000fe20000010000 */
[----:B----4-:R-:W-:-:S05]  /*1510*/  ISETP.GE.AND P0, PT, R7, UR6, PT ;  /* 0x0000000607007c0c */ /* 0x010fca000bf06270 */
[----:B------:R-:W-:Y:S02]  /*1520*/  UMOV UR4, 0x400 ;  /* 0x0000040000047882 */ /* 0x000fe40000000000 */
[----:B-1----:R-:W-:-:S06]  /*1530*/  ULEA UR4, UR5, UR4, 0x18 ;  /* 0x0000000405047291 */ /* 0x002fcc000f8ec0ff */
[----:B------:R-:W-:Y:S06]  /*1540*/  @P0 EXIT ;  /* 0x000000000000094d */ /* 0x000fec0003800000 */
[----:B------:R-:W1:Y:S01]  /*1550*/  I2F.U32.RP R12, R2 ;  /* 0x00000002000c7306 */ /* 0x000e620000209000 */
[----:B------:R-:W-:Y:S01]  /*1560*/  IADD3 R0, PT, PT, R7, R2, RZ ;  /* 0x0000000207007210 */ /* 0x000fe20007ffe0ff */
[----:B------:R-:W-:Y:S01]  /*1570*/  BSSY.RECONVERGENT B0, `(.L_x_22) ;  /* 0x0000037000007945 */ /* 0x000fe20003800200 */
[----:B------:R-:W-:Y:S02]  /*1580*/  ISETP.NE.U32.AND P2, PT, R2, RZ, PT ;  /* 0x000000ff0200720c */ /* 0x000fe40003f45070 */
[C---:B------:R-:W-:Y:S02]  /*1590*/  ISETP.GE.AND P0, PT, R0.reuse, UR6, PT ;  /* 0x0000000600007c0c */ /* 0x040fe4000bf06270 */
[----:B0-----:R-:W-:Y:S02]  /*15a0*/  VIMNMX R3, PT, PT, R0, UR6, !PT ;  /* 0x0000000600037c48 */ /* 0x001fe4000ffe0100 */
[----:B--2---:R-:W-:-:S04]  /*15b0*/  SEL R6, RZ, 0x1, P0 ;  /* 0x00000001ff067807 */ /* 0x004fc80000000000 */
[----:B------:R-:W-:Y:S01]  /*15c0*/  IADD3 R3, PT, PT, R3, -R0, -R6 ;  /* 0x8000000003037210 */ /* 0x000fe20007ffe806 */
[----:B-1----:R-:W0:Y:S02]  /*15d0*/  MUFU.RCP R12, R12 ;  /* 0x0000000c000c7308 */ /* 0x002e240000001000 */
[----:B0-----:R-:W-:-:S06]  /*15e0*/  IADD3 R10, PT, PT, R12, 0xffffffe, RZ ;  /* 0x0ffffffe0c0a7810 */ /* 0x001fcc0007ffe0ff */
[----:B------:R0:W1:Y:S02]  /*15f0*/  F2I.FTZ.U32.TRUNC.NTZ R11, R10 ;  /* 0x0000000a000b7305 */ /* 0x000064000021f000 */
[----:B0-----:R-:W-:Y:S02]  /*1600*/  IMAD.MOV.U32 R10, RZ, RZ, RZ ;  /* 0x000000ffff0a7224 */ /* 0x001fe400078e00ff */
[----:B-1----:R-:W-:-:S04]  /*1610*/  IMAD.MOV R13, RZ, RZ, -R11 ;  /* 0x000000ffff0d7224 */ /* 0x002fc800078e0a0b */
        /* <DEDUP_REMOVED lines=8> */
[-C--:B------:R-:W-:Y:S02]  /*16a0*/  ISETP.GE.U32.AND P1, PT, R3, R2.reuse, PT ;  /* 0x000000020300720c */ /* 0x080fe40003f26070 */
[----:B------:R-:W0:Y:S11]  /*16b0*/  LDS R3, [UR4] ;  /* 0x00000004ff037984 */ /* 0x000e360008000800 */
[----:B------:R-:W-:Y:S01]  /*16c0*/  @P1 VIADD R11, R11, 0x1 ;  /* 0x000000010b0b1836 */ /* 0x000fe20000000000 */
[----:B------:R-:W-:-:S04]  /*16d0*/  @!P2 LOP3.LUT R11, RZ, R2, RZ, 0x33, !PT ;  /* 0x00000002ff0ba212 */ /* 0x000fc800078e33ff */
[----:B------:R-:W-:-:S04]  /*16e0*/  IADD3 R6, PT, PT, R6, R11, RZ ;  /* 0x0000000b06067210 */ /* 0x000fc80007ffe0ff */
[----:B------:R-:W-:-:S04]  /*16f0*/  LOP3.LUT R0, R6, 0x3, RZ, 0xc0, !PT ;  /* 0x0000000306007812 */ /* 0x000fc800078ec0ff */
[----:B------:R-:W-:-:S13]  /*1700*/  ISETP.NE.AND P0, PT, R0, 0x3, PT ;  /* 0x000000030000780c */ /* 0x000fda0003f05270 */
[----:B------:R-:W-:Y:S05]  /*1710*/  @!P0 BRA `(.L_x_23) ;  /* 0x0000000000708947 */ /* 0x000fea0003800000 */
[----:B------:R-:W1:Y:S01]  /*1720*/  LDCU.64 UR4, c[0x0][0x380] ;  /* 0x00007000ff0477ac */ /* 0x000e620008000a00 */
[----:B------:R-:W-:Y:S02]  /*1730*/  VIADD R0, R6, 0x1 ;  /* 0x0000000106007836 */ /* 0x000fe40000000000 */
[----:B------:R-:W-:-:S03]  /*1740*/  IMAD.WIDE.U32 R8, R7, 0x4, R8 ;  /* 0x0000000407087825 */ /* 0x000fc600078e0008 */
[----:B------:R-:W-:-:S04]  /*1750*/  LOP3.LUT R0, R0, 0x3, RZ, 0xc0, !PT ;  /* 0x0000000300007812 */ /* 0x000fc800078ec0ff */
[C---:B------:R-:W-:Y:S01]  /*1760*/  IADD3 R16, PT, PT, -R0.reuse, RZ, RZ ;  /* 0x000000ff00107210 */ /* 0x040fe20007ffe1ff */
[----:B------:R-:W-:Y:S01]  /*1770*/  IMAD R7, R0, R2, R7 ;  /* 0x0000000200077224 */ /* 0x000fe200078e0207 */
[----:B-1----:R-:W-:-:S04]  /*1780*/  IADD3 R10, P0, PT, R8, UR4, RZ ;  /* 0x00000004080a7c10 */ /* 0x002fc8000ff1e0ff */
[----:B------:R-:W-:-:S09]  /*1790*/  IADD3.X R11, PT, PT, R9, UR5, RZ, P0, !PT ;  /* 0x00000005090b7c10 */ /* 0x000fd200087fe4ff */
.L_x_26:
[----:B-1----:R-:W-:Y:S01]  /*17a0*/  IMAD.MOV.U32 R8, RZ, RZ, R10 ;  /* 0x000000ffff087224 */ /* 0x002fe200078e000a */
[----:B------:R-:W-:-:S05]  /*17b0*/  MOV R9, R11 ;  /* 0x0000000b00097202 */ /* 0x000fca0000000f00 */
[----:B------:R-:W2:Y:S01]  /*17c0*/  LDG.E R0, desc[UR8][R8.64] ;  /* 0x0000000808007981 */ /* 0x000ea2000c1e1900 */
[----:B0-----:R-:W0:Y:S01]  /*17d0*/  MUFU.RCP R10, R3 ;  /* 0x00000003000a7308 */ /* 0x001e220000001000 */
[----:B------:R-:W-:Y:S01]  /*17e0*/  VIADD R16, R16, 0x1 ;  /* 0x0000000110107836 */ /* 0x000fe20000000000 */
[----:B------:R-:W-:Y:S04]  /*17f0*/  BSSY.RECONVERGENT B1, `(.L_x_24) ;  /* 0x000000b000017945 */ /* 0x000fe80003800200 */
[----:B------:R-:W-:Y:S01]  /*1800*/  ISETP.NE.AND P2, PT, R16, RZ, PT ;  /* 0x000000ff1000720c */ /* 0x000fe20003f45270 */
[----:B0-----:R-:W-:-:S04]  /*1810*/  FFMA R11, -R3, R10, 1 ;  /* 0x3f800000030b7423 */ /* 0x001fc8000000010a */
[----:B------:R-:W-:Y:S01]  /*1820*/  FFMA R11, R10, R11, R10 ;  /* 0x0000000b0a0b7223 */ /* 0x000fe2000000000a */
[----:B--2---:R-:W0:Y:S03]  /*1830*/  FCHK P0, R0, R3 ;  /* 0x0000000300007302 */ /* 0x004e260000000000 */
[----:B------:R-:W-:-:S04]  /*1840*/  FFMA R10, R0, R11, RZ ;  /* 0x0000000b000a7223 */ /* 0x000fc800000000ff */
[----:B------:R-:W-:-:S04]  /*1850*/  FFMA R12, -R3, R10, R0 ;  /* 0x0000000a030c7223 */ /* 0x000fc80000000100 */
[----:B------:R-:W-:Y:S01]  /*1860*/  FFMA R13, R11, R12, R10 ;  /* 0x0000000c0b0d7223 */ /* 0x000fe2000000000a */
[----:B0-----:R-:W-:Y:S06]  /*1870*/  @!P0 BRA `(.L_x_25) ;  /* 0x0000000000088947 */ /* 0x001fec0003800000 */
[----:B------:R-:W-:-:S07]  /*1880*/  MOV R12, 0x18a0 ;  /* 0x000018a0000c7802 */ /* 0x000fce0000000f00 */
[----:B---3--:R-:W-:Y:S05]  /*1890*/  CALL.REL.NOINC `($__internal_0_$__cuda_sm3x_div_rn_noftz_f32_slowpath) ;  /* 0x0000000400647944 */ /* 0x008fea0003c00000 */
.L_x_25:
[----:B------:R-:W-:Y:S05]  /*18a0*/  BSYNC.RECONVERGENT B1 ;  /* 0x0000000000017941 */ /* 0x000fea0003800200 */
.L_x_24:
[----:B------:R1:W-:Y:S01]  /*18b0*/  STG.E desc[UR8][R8.64], R13 ;  /* 0x0000000d08007986 */ /* 0x0003e2000c101908 */
[----:B------:R-:W-:Y:S01]  /*18c0*/  IMAD.WIDE.U32 R10, R2, 0x4, R8 ;  /* 0x00000004020a7825 */ /* 0x000fe200078e0008 */
[----:B------:R-:W-:Y:S06]  /*18d0*/  @P2 BRA `(.L_x_26) ;  /* 0xfffffffc00b02947 */ /* 0x000fec000383ffff */
.L_x_23:
[----:B------:R-:W-:Y:S05]  /*18e0*/  BSYNC.RECONVERGENT B0 ;  /* 0x0000000000007941 */ /* 0x000fea0003800200 */
.L_x_22:
[----:B------:R-:W-:-:S13]  /*18f0*/  ISETP.GE.U32.AND P0, PT, R6, 0x3, PT ;  /* 0x000000030600780c */ /* 0x000fda0003f06070 */
[----:B------:R-:W-:Y:S05]  /*1900*/  @!P0 EXIT ;  /* 0x000000000000894d */ /* 0x000fea0003800000 */
[----:B-1----:R-:W-:Y:S01]  /*1910*/  SHF.L.U32 R9, R2, 0x2, RZ ;  /* 0x0000000202097819 */ /* 0x002fe200000006ff */
[----:B------:R-:W1:Y:S06]  /*1920*/  LDCU UR4, c[0x0][0x394] ;  /* 0x00007280ff0477ac */ /* 0x000e6c0008000800 */
.L_x_35:
[----:B------:R-:W-:-:S06]  /*1930*/  IMAD.WIDE.U32 R10, R7, 0x4, R4 ;  /* 0x00000004070a7825 */ /* 0x000fcc00078e0004 */
[----:B------:R-:W2:Y:S01]  /*1940*/  LDG.E R10, desc[UR8][R10.64] ;  /* 0x000000080a0a7981 */ /* 0x000ea2000c1e1900 */
[----:B0-----:R-:W0:Y:S01]  /*1950*/  MUFU.RCP R0, R3 ;  /* 0x0000000300007308 */ /* 0x001e220000001000 */
[----:B------:R-:W-:Y:S01]  /*1960*/  BSSY.RECONVERGENT B0, `(.L_x_27) ;  /* 0x000000b000007945 */ /* 0x000fe20003800200 */
[----:B0-----:R-:W-:-:S04]  /*1970*/  FFMA R13, -R3, R0, 1 ;  /* 0x3f800000030d7423 */ /* 0x001fc80000000100 */
[----:B------:R-:W-:Y:S02]  /*1980*/  FFMA R0, R0, R13, R0 ;  /* 0x0000000d00007223 */ /* 0x000fe40000000000 */
[----:B--2---:R-:W0:Y:S02]  /*1990*/  FCHK P0, R10, R3 ;  /* 0x000000030a007302 */ /* 0x004e240000000000 */
[----:B------:R-:W-:-:S04]  /*19a0*/  FFMA R6, R0, R10, RZ ;  /* 0x0000000a00067223 */ /* 0x000fc800000000ff */
[----:B------:R-:W-:-:S04]  /*19b0*/  FFMA R13, -R3, R6, R10 ;  /* 0x00000006030d7223 */ /* 0x000fc8000000010a */
[----:B------:R-:W-:Y:S01]  /*19c0*/  FFMA R13, R0, R13, R6 ;  /* 0x0000000d000d7223 */ /* 0x000fe20000000006 */
[----:B0-----:R-:W-:Y:S06]  /*19d0*/  @!P0 BRA `(.L_x_28) ;  /* 0x00000000000c8947 */ /* 0x001fec0003800000 */
[----:B------:R-:W-:Y:S01]  /*19e0*/  IMAD.MOV.U32 R0, RZ, RZ, R10 ;  /* 0x000000ffff007224 */ /* 0x000fe200078e000a */
[----:B------:R-:W-:-:S07]  /*19f0*/  MOV R12, 0x1a10 ;  /* 0x00001a10000c7802 */ /* 0x000fce0000000f00 */
[----:B-1-3--:R-:W-:Y:S05]  /*1a00*/  CALL.REL.NOINC `($__internal_0_$__cuda_sm3x_div_rn_noftz_f32_slowpath) ;  /* 0x0000000400087944 */ /* 0x00afea0003c00000 */
.L_x_28:
[----:B-1----:R-:W-:Y:S05]  /*1a10*/  BSYNC.RECONVERGENT B0 ;  /* 0x0000000000007941 */ /* 0x002fea0003800200 */
.L_x_27:
[----:B------:R-:W-:Y:S01]  /*1a20*/  IADD3 R17, PT, PT, R2, R7, RZ ;  /* 0x0000000702117210 */ /* 0x000fe20007ffe0ff */
[----:B------:R-:W-:-:S04]  /*1a30*/  IMAD.WIDE R6, R7, 0x4, R4 ;  /* 0x0000000407067825 */ /* 0x000fc800078e0204 */
[----:B------:R-:W-:Y:S01]  /*1a40*/  IMAD.WIDE.U32 R10, R17, 0x4, R4 ;  /* 0x00000004110a7825 */ /* 0x000fe200078e0004 */
[----:B------:R0:W-:Y:S05]  /*1a50*/  STG.E desc[UR8][R6.64], R13 ;  /* 0x0000000d06007986 */ /* 0x0001ea000c101908 */
[----:B------:R-:W2:Y:S01]  /*1a60*/  LDG.E R10, desc[UR8][R10.64] ;  /* 0x000000080a0a7981 */ /* 0x000ea2000c1e1900 */
[----:B------:R-:W3:Y:S01]  /*1a70*/  MUFU.RCP R0, R3 ;  /* 0x0000000300007308 */ /* 0x000ee20000001000 */
[----:B------:R-:W-:Y:S01]  /*1a80*/  BSSY.RECONVERGENT B0, `(.L_x_29) ;  /* 0x000000c000007945 */ /* 0x000fe20003800200 */
[----:B---3--:R-:W-:-:S04]  /*1a90*/  FFMA R15, -R3, R0, 1 ;  /* 0x3f800000030f7423 */ /* 0x008fc80000000100 */
[----:B------:R-:W-:Y:S02]  /*1aa0*/  FFMA R0, R0, R15, R0 ;  /* 0x0000000f00007223 */ /* 0x000fe40000000000 */
[----:B--2---:R-:W1:Y:S02]  /*1ab0*/  FCHK P0, R10, R3 ;  /* 0x000000030a007302 */ /* 0x004e640000000000 */
[----:B------:R-:W-:-:S04]  /*1ac0*/  FFMA R8, R0, R10, RZ ;  /* 0x0000000a00087223 */ /* 0x000fc800000000ff */
[----:B------:R-:W-:-:S04]  /*1ad0*/  FFMA R15, -R3, R8, R10 ;  /* 0x00000008030f7223 */ /* 0x000fc8000000010a */
[----:B------:R-:W-:Y:S01]  /*1ae0*/  FFMA R15, R0, R15, R8 ;  /* 0x0000000f000f7223 */ /* 0x000fe20000000008 */
[----:B01----:R-:W-:Y:S06]  /*1af0*/  @!P0 BRA `(.L_x_30) ;  /* 0x0000000000108947 */ /* 0x003fec0003800000 */
[----:B------:R-:W-:Y:S01]  /*1b00*/  IMAD.MOV.U32 R0, RZ, RZ, R10 ;  /* 0x000000ffff007224 */ /* 0x000fe200078e000a */
[----:B------:R-:W-:-:S07]  /*1b10*/  MOV R12, 0x1b30 ;  /* 0x00001b30000c7802 */ /* 0x000fce0000000f00 */
[----:B------:R-:W-:Y:S05]  /*1b20*/  CALL.REL.NOINC `($__internal_0_$__cuda_sm3x_div_rn_noftz_f32_slowpath) ;  /* 0x0000000000c07944 */ /* 0x000fea0003c00000 */
[----:B------:R-:W-:-:S07]  /*1b30*/  MOV R15, R13 ;  /* 0x0000000d000f7202 */ /* 0x000fce0000000f00 */
.L_x_30:
[----:B------:R-:W-:Y:S05]  /*1b40*/  BSYNC.RECONVERGENT B0 ;  /* 0x0000000000007941 */ /* 0x000fea0003800200 */
.L_x_29:
[----:B------:R-:W-:Y:S01]  /*1b50*/  IADD3 R6, P0, PT, R9, R6, RZ ;  /* 0x0000000609067210 */ /* 0x000fe20007f1e0ff */
[----:B------:R-:W-:-:S03]  /*1b60*/  IMAD.IADD R17, R17, 0x1, R2 ;  /* 0x0000000111117824 */ /* 0x000fc600078e0202 */
[----:B------:R-:W-:Y:S01]  /*1b70*/  IADD3.X R7, PT, PT, RZ, R7, RZ, P0, !PT ;  /* 0x00000007ff077210 */ /* 0x000fe200007fe4ff */
[----:B------:R-:W-:-:S04]  /*1b80*/  IMAD.WIDE.U32 R10, R17, 0x4, R4 ;  /* 0x00000004110a7825 */ /* 0x000fc800078e0004 */
[----:B------:R0:W-:Y:S04]  /*1b90*/  STG.E desc[UR8][R6.64], R15 ;  /* 0x0000000f06007986 */ /* 0x0001e8000c101908 */
[----:B------:R-:W2:Y:S01]  /*1ba0*/  LDG.E R10, desc[UR8][R10.64] ;  /* 0x000000080a0a7981 */ /* 0x000ea2000c1e1900 */
[----:B------:R-:W1:Y:S01]  /*1bb0*/  MUFU.RCP R0, R3 ;  /* 0x0000000300007308 */ /* 0x000e620000001000 */
[----:B------:R-:W-:Y:S01]  /*1bc0*/  BSSY.RECONVERGENT B0, `(.L_x_31) ;  /* 0x000000b000007945 */ /* 0x000fe20003800200 */
[----:B-1----:R-:W-:-:S04]  /*1bd0*/  FFMA R13, -R3, R0, 1 ;  /* 0x3f800000030d7423 */ /* 0x002fc80000000100 */
        /* <DEDUP_REMOVED lines=9> */
.L_x_32:
[----:B------:R-:W-:Y:S05]  /*1c70*/  BSYNC.RECONVERGENT B0 ;  /* 0x0000000000007941 */ /* 0x000fea0003800200 */
.L_x_31:
[----:B------:R-:W-:Y:S02]  /*1c80*/  IADD3 R6, P0, PT, R9, R6, RZ ;  /* 0x0000000609067210 */ /* 0x000fe40007f1e0ff */
[----:B------:R-:W-:-:S03]  /*1c90*/  IADD3 R17, PT, PT, R17, R2, RZ ;  /* 0x0000000211117210 */ /* 0x000fc60007ffe0ff */
[----:B------:R-:W-:Y:S02]  /*1ca0*/  IMAD.X R7, RZ, RZ, R7, P0 ;  /* 0x000000ffff077224 */ /* 0x000fe400000e0607 */
[----:B------:R-:W-:-:S03]  /*1cb0*/  IMAD.WIDE.U32 R10, R17, 0x4, R4 ;  /* 0x00000004110a7825 */ /* 0x000fc600078e0004 */
        /* <DEDUP_REMOVED lines=11> */
[----:B------:R-:W-:Y:S02]  /*1d70*/  MOV R0, R10 ;  /* 0x0000000a00007202 */ /* 0x000fe40000000f00 */
[----:B------:R-:W-:-:S07]  /*1d80*/  MOV R12, 0x1da0 ;  /* 0x00001da0000c7802 */ /* 0x000fce0000000f00 */
[----:B------:R-:W-:Y:S05]  /*1d90*/  CALL.REL.NOINC `($__internal_0_$__cuda_sm3x_div_rn_noftz_f32_slowpath) ;  /* 0x0000000000247944 */ /* 0x000fea0003c00000 */
[----:B------:R-:W-:-:S07]  /*1da0*/  IMAD.MOV.U32 R15, RZ, RZ, R13 ;  /* 0x000000ffff0f7224 */ /* 0x000fce00078e000d */
.L_x_34:
[----:B------:R-:W-:Y:S05]  /*1db0*/  BSYNC.RECONVERGENT B0 ;  /* 0x0000000000007941 */ /* 0x000fea0003800200 */
.L_x_33:
[----:B------:R-:W-:-:S04]  /*1dc0*/  IADD3 R10, P0, PT, R9, R6, RZ ;  /* 0x00000006090a7210 */ /* 0x000fc80007f1e0ff */
[----:B------:R-:W-:Y:S01]  /*1dd0*/  IADD3.X R11, PT, PT, RZ, R7, RZ, P0, !PT ;  /* 0x00000007ff0b7210 */ /* 0x000fe200007fe4ff */
[----:B------:R-:W-:-:S04]  /*1de0*/  IMAD.IADD R7, R17, 0x1, R2 ;  /* 0x0000000111077824 */ /* 0x000fc800078e0202 */
[----:B------:R2:W-:Y:S01]  /*1df0*/  STG.E desc[UR8][R10.64], R15 ;  /* 0x0000000f0a007986 */ /* 0x0005e2000c101908 */
[----:B------:R-:W-:-:S13]  /*1e00*/  ISETP.GE.AND P0, PT, R7, UR4, PT ;  /* 0x0000000407007c0c */ /* 0x000fda000bf06270 */
[----:B--2---:R-:W-:Y:S05]  /*1e10*/  @!P0 BRA `(.L_x_35) ;  /* 0xfffffff800c48947 */ /* 0x004fea000383ffff */
[----:B------:R-:W-:Y:S05]  /*1e20*/  EXIT ;  /* 0x000000000000794d */ /* 0x000fea0003800000 */
        .weak           $__internal_0_$__cuda_sm3x_div_rn_noftz_f32_slowpath
        .type           $__internal_0_$__cuda_sm3x_div_rn_noftz_f32_slowpath,@function
        .size           $__internal_0_$__cuda_sm3x_div_rn_noftz_f32_slowpath,(.L_x_134 - $__internal_0_$__cuda_sm3x_div_rn_noftz_f32_slowpath)
$__internal_0_$__cuda_sm3x_div_rn_noftz_f32_slowpath:
[----:B------:R-:W-:Y:S01]  /*1e30*/  SHF.R.U32.HI R10, RZ, 0x17, R3 ;  /* 0x00000017ff0a7819 */ /* 0x000fe20000011603 */
[----:B------:R-:W-:Y:S01]  /*1e40*/  BSSY.RECONVERGENT B2, `(.L_x_36) ;  /* 0x0000064000027945 */ /* 0x000fe20003800200 */
[----:B------:R-:W-:Y:S02]  /*1e50*/  SHF.R.U32.HI R15, RZ, 0x17, R0 ;  /* 0x00000017ff0f7819 */ /* 0x000fe40000011600 */
[----:B------:R-:W-:Y:S02]  /*1e60*/  LOP3.LUT R10, R10, 0xff, RZ, 0xc0, !PT ;  /* 0x000000ff0a0a7812 */ /* 0x000fe400078ec0ff */
[----:B------:R-:W-:Y:S02]  /*1e70*/  LOP3.LUT R15, R15, 0xff, RZ, 0xc0, !PT ;  /* 0x000000ff0f0f7812 */ /* 0x000fe400078ec0ff */
[----:B------:R-:W-:Y:S02]  /*1e80*/  IADD3 R14, PT, PT, R10, -0x1, RZ ;  /* 0xffffffff0a0e7810 */ /* 0x000fe40007ffe0ff */
[----:B------:R-:W-:Y:S01]  /*1e90*/  MOV R13, R3 ;  /* 0x00000003000d7202 */ /* 0x000fe20000000f00 */
[----:B------:R-:W-:Y:S01]  /*1ea0*/  VIADD R11, R15, 0xffffffff ;  /* 0xffffffff0f0b7836 */ /* 0x000fe20000000000 */
[----:B------:R-:W-:-:S04]  /*1eb0*/  ISETP.GT.U32.AND P0, PT, R14, 0xfd, PT ;  /* 0x000000fd0e00780c */ /* 0x000fc80003f04070 */
[----:B------:R-:W-:-:S13]  /*1ec0*/  ISETP.GT.U32.OR P0, PT, R11, 0xfd, P0 ;  /* 0x000000fd0b00780c */ /* 0x000fda0000704470 */
[----:B------:R-:W-:Y:S01]  /*1ed0*/  @!P0 IMAD.MOV.U32 R11, RZ, RZ, RZ ;  /* 0x000000ffff0b8224 */ /* 0x000fe200078e00ff */
[----:B------:R-:W-:Y:S06]  /*1ee0*/  @!P0 BRA `(.L_x_37) ;  /* 0x0000000000608947 */ /* 0x000fec0003800000 */
[----:B------:R-:W-:Y:S02]  /*1ef0*/  FSETP.GTU.FTZ.AND P0, PT, |R0|, +INF , PT ;  /* 0x7f8000000000780b */ /* 0x000fe40003f1c200 */
[----:B------:R-:W-:-:S04]  /*1f00*/  FSETP.GTU.FTZ.AND P1, PT, |R3|, +INF , PT ;  /* 0x7f8000000300780b */ /* 0x000fc80003f3c200 */
[----:B------:R-:W-:-:S13]  /*1f10*/  PLOP3.LUT P0, PT, P0, P1, PT, 0xf8, 0x8f ;  /* 0x00000000008f781c */ /* 0x000fda0000703f70 */
[----:B------:R-:W-:Y:S05]  /*1f20*/  @P0 BRA `(.L_x_38) ;  /* 0x0000000400500947 */ /* 0x000fea0003800000 */
[----:B------:R-:W-:-:S13]  /*1f30*/  LOP3.LUT P0, RZ, R13, 0x7fffffff, R0, 0xc8, !PT ;  /* 0x7fffffff0dff7812 */ /* 0x000fda000780c800 */
[----:B------:R-:W-:Y:S05]  /*1f40*/  @!P0 BRA `(.L_x_39) ;  /* 0x0000000400408947 */ /* 0x000fea0003800000 */
[C---:B------:R-:W-:Y:S02]  /*1f50*/  FSETP.NEU.FTZ.AND P3, PT, |R0|.reuse, +INF , PT ;  /* 0x7f8000000000780b */ /* 0x040fe40003f7d200 */
[----:B------:R-:W-:Y:S02]  /*1f60*/  FSETP.NEU.FTZ.AND P1, PT, |R3|, +INF , PT ;  /* 0x7f8000000300780b */ /* 0x000fe40003f3d200 */
[----:B------:R-:W-:-:S11]  /*1f70*/  FSETP.NEU.FTZ.AND P0, PT, |R0|, +INF , PT ;  /* 0x7f8000000000780b */ /* 0x000fd60003f1d200 */
[----:B------:R-:W-:Y:S05]  /*1f80*/  @!P1 BRA !P3, `(.L_x_39) ;  /* 0x0000000400309947 */ /* 0x000fea0005800000 */
[----:B------:R-:W-:-:S04]  /*1f90*/  LOP3.LUT P3, RZ, R0, 0x7fffffff, RZ, 0xc0, !PT ;  /* 0x7fffffff00ff7812 */ /* 0x000fc8000786c0ff */
[----:B------:R-:W-:-:S13]  /*1fa0*/  PLOP3.LUT P1, PT, P1, P3, PT, 0x2f, 0xf2 ;  /* 0x0000000000f2781c */ /* 0x000fda0000f26577 */
[----:B------:R-:W-:Y:S05]  /*1fb0*/  @P1 BRA `(.L_x_40) ;  /* 0x00000004001c1947 */ /* 0x000fea0003800000 */
[----:B------:R-:W-:-:S04]  /*1fc0*/  LOP3.LUT P1, RZ, R13, 0x7fffffff, RZ, 0xc0, !PT ;  /* 0x7fffffff0dff7812 */ /* 0x000fc8000782c0ff */
[----:B------:R-:W-:-:S13]  /*1fd0*/  PLOP3.LUT P0, PT, P0, P1, PT, 0x2f, 0xf2 ;  /* 0x0000000000f2781c */ /* 0x000fda0000702577 */
[----:B------:R-:W-:Y:S05]  /*1fe0*/  @P0 BRA `(.L_x_41) ;  /* 0x0000000400040947 */ /* 0x000fea0003800000 */
[----:B------:R-:W-:Y:S02]  /*1ff0*/  IADD3 R11, PT, PT, R15, -0x1, RZ ;  /* 0xffffffff0f0b7810 */ /* 0x000fe40007ffe0ff */
[----:B------:R-:W-:Y:S02]  /*2000*/  ISETP.GE.AND P1, PT, R14, RZ, PT ;  /* 0x000000ff0e00720c */ /* 0x000fe40003f26270 */
[----:B------:R-:W-:-:S11]  /*2010*/  ISETP.GE.AND P0, PT, R11, RZ, PT ;  /* 0x000000ff0b00720c */ /* 0x000fd60003f06270 */
[----:B------:R-:W-:Y:S02]  /*2020*/  @!P1 FFMA R13, R3, 1.84467440737095516160e+19, RZ ;  /* 0x5f800000030d9823 */ /* 0x000fe400000000ff */
[----:B------:R-:W-:Y:S01]  /*2030*/  @P0 IMAD.MOV.U32 R11, RZ, RZ, RZ ;  /* 0x000000ffff0b0224 */ /* 0x000fe200078e00ff */
[----:B------:R-:W-:Y:S01]  /*2040*/  @!P0 MOV R11, 0xffffffc0 ;  /* 0xffffffc0000b8802 */ /* 0x000fe20000000f00 */
[----:B------:R-:W-:-:S04]  /*2050*/  @!P0 FFMA R0, R0, 1.84467440737095516160e+19, RZ ;  /* 0x5f80000000008823 */ /* 0x000fc800000000ff */
[----:B------:R-:W-:-:S07]  /*2060*/  @!P1 VIADD R11, R11, 0x40 ;  /* 0x000000400b0b9836 */ /* 0x000fce0000000000 */
.L_x_37:
[----:B------:R-:W-:Y:S01]  /*2070*/  LEA R14, R10, 0xc0800000, 0x17 ;  /* 0xc08000000a0e7811 */ /* 0x000fe200078eb8ff */
[----:B------:R-:W-:Y:S01]  /*2080*/  VIADD R15, R15, 0xffffff81 ;  /* 0xffffff810f0f7836 */ /* 0x000fe20000000000 */
[----:B------:R-:W-:Y:S02]  /*2090*/  BSSY.RECONVERGENT B3, `(.L_x_42) ;  /* 0x0000035000037945 */ /* 0x000fe40003800200 */
[----:B------:R-:W-:Y:S01]  /*20a0*/  IADD3 R18, PT, PT, -R14, R13, RZ ;  /* 0x0000000d0e127210 */ /* 0x000fe20007ffe1ff */
[----:B------:R-:W-:-:S03]  /*20b0*/  IMAD R0, R15, -0x800000, R0 ;  /* 0xff8000000f007824 */ /* 0x000fc600078e0200 */
[----:B------:R0:W1:Y:S01]  /*20c0*/  MUFU.RCP R14, R18 ;  /* 0x00000012000e7308 */ /* 0x0000620000001000 */
[----:B------:R-:W-:Y:S01]  /*20d0*/  FADD.FTZ R13, -R18, -RZ ;  /* 0x800000ff120d7221 */ /* 0x000fe20000010100 */
[----:B0-----:R-:W-:-:S04]  /*20e0*/  IADD3 R18, PT, PT, R15, 0x7f, -R10 ;  /* 0x0000007f0f127810 */ /* 0x001fc80007ffe80a */
[----:B------:R-:W-:Y:S01]  /*20f0*/  IADD3 R18, PT, PT, R18, R11, RZ ;  /* 0x0000000b12127210 */ /* 0x000fe20007ffe0ff */
[----:B-1----:R-:W-:-:S04]  /*2100*/  FFMA R19, R14, R13, 1 ;  /* 0x3f8000000e137423 */ /* 0x002fc8000000000d */
[----:B------:R-:W-:-:S04]  /*2110*/  FFMA R14, R14, R19, R14 ;  /* 0x000000130e0e7223 */ /* 0x000fc8000000000e */
[----:B------:R-:W-:-:S04]  /*2120*/  FFMA R19, R0, R14, RZ ;  /* 0x0000000e00137223 */ /* 0x000fc800000000ff */
[----:B------:R-:W-:-:S04]  /*2130*/  FFMA R20, R13, R19, R0 ;  /* 0x000000130d147223 */ /* 0x000fc80000000000 */
[----:B------:R-:W-:-:S04]  /*2140*/  FFMA R19, R14, R20, R19 ;  /* 0x000000140e137223 */ /* 0x000fc80000000013 */
[----:B------:R-:W-:-:S04]  /*2150*/  FFMA R0, R13, R19, R0 ;  /* 0x000000130d007223 */ /* 0x000fc80000000000 */
[----:B------:R-:W-:-:S05]  /*2160*/  FFMA R13, R14, R0, R19 ;  /* 0x000000000e0d7223 */ /* 0x000fca0000000013 */
[----:B------:R-:W-:-:S04]  /*2170*/  SHF.R.U32.HI R10, RZ, 0x17, R13 ;  /* 0x00000017ff0a7819 */ /* 0x000fc8000001160d */
[----:B------:R-:W-:-:S05]  /*2180*/  LOP3.LUT R10, R10, 0xff, RZ, 0xc0, !PT ;  /* 0x000000ff0a0a7812 */ /* 0x000fca00078ec0ff */
[----:B------:R-:W-:-:S05]  /*2190*/  IMAD.IADD R10, R10, 0x1, R18 ;  /* 0x000000010a0a7824 */ /* 0x000fca00078e0212 */
[----:B------:R-:W-:-:S04]  /*21a0*/  IADD3 R11, PT, PT, R10, -0x1, RZ ;  /* 0xffffffff0a0b7810 */ /* 0x000fc80007ffe0ff */
[----:B------:R-:W-:-:S13]  /*21b0*/  ISETP.GE.U32.AND P0, PT, R11, 0xfe, PT ;  /* 0x000000fe0b00780c */ /* 0x000fda0003f06070 */
[----:B------:R-:W-:Y:S05]  /*21c0*/  @!P0 BRA `(.L_x_43) ;  /* 0x0000000000808947 */ /* 0x000fea0003800000 */
[----:B------:R-:W-:-:S13]  /*21d0*/  ISETP.GT.AND P0, PT, R10, 0xfe, PT ;  /* 0x000000fe0a00780c */ /* 0x000fda0003f04270 */
[----:B------:R-:W-:Y:S05]  /*21e0*/  @P0 BRA `(.L_x_44) ;  /* 0x00000000006c0947 */ /* 0x000fea0003800000 */
[----:B------:R-:W-:-:S13]  /*21f0*/  ISETP.GE.AND P0, PT, R10, 0x1, PT ;  /* 0x000000010a00780c */ /* 0x000fda0003f06270 */
[----:B------:R-:W-:Y:S05]  /*2200*/  @P0 BRA `(.L_x_45) ;  /* 0x0000000000740947 */ /* 0x000fea0003800000 */
[----:B------:R-:W-:Y:S02]  /*2210*/  ISETP.GE.AND P0, PT, R10, -0x18, PT ;  /* 0xffffffe80a00780c */ /* 0x000fe40003f06270 */
[----:B------:R-:W-:-:S11]  /*2220*/  LOP3.LUT R13, R13, 0x80000000, RZ, 0xc0, !PT ;  /* 0x800000000d0d7812 */ /* 0x000fd600078ec0ff */
[----:B------:R-:W-:Y:S05]  /*2230*/  @!P0 BRA `(.L_x_45) ;  /* 0x0000000000688947 */ /* 0x000fea0003800000 */
[-CC-:B------:R-:W-:Y:S01]  /*2240*/  FFMA.RZ R11, R14, R0.reuse, R19.reuse ;  /* 0x000000000e0b7223 */ /* 0x180fe2000000c013 */
[C---:B------:R-:W-:Y:S02]  /*2250*/  ISETP.NE.AND P3, PT, R10.reuse, RZ, PT ;  /* 0x000000ff0a00720c */ /* 0x040fe40003f65270 */
[----:B------:R-:W-:Y:S02]  /*2260*/  ISETP.NE.AND P1, PT, R10, RZ, PT ;  /* 0x000000ff0a00720c */ /* 0x000fe40003f25270 */
[----:B------:R-:W-:Y:S01]  /*2270*/  LOP3.LUT R15, R11, 0x7fffff, RZ, 0xc0, !PT ;  /* 0x007fffff0b0f7812 */ /* 0x000fe200078ec0ff */
[CCC-:B------:R-:W-:Y:S01]  /*2280*/  FFMA.RP R11, R14.reuse, R0.reuse, R19.reuse ;  /* 0x000000000e0b7223 */ /* 0x1c0fe20000008013 */
[----:B------:R-:W-:Y:S01]  /*2290*/  FFMA.RM R0, R14, R0, R19 ;  /* 0x000000000e007223 */ /* 0x000fe20000004013 */
[C---:B------:R-:W-:Y:S01]  /*22a0*/  VIADD R14, R10.reuse, 0x20 ;  /* 0x000000200a0e7836 */ /* 0x040fe20000000000 */
[----:B------:R-:W-:Y:S02]  /*22b0*/  LOP3.LUT R15, R15, 0x800000, RZ, 0xfc, !PT ;  /* 0x008000000f0f7812 */ /* 0x000fe400078efcff */
[----:B------:R-:W-:-:S02]  /*22c0*/  IADD3 R10, PT, PT, -R10, RZ, RZ ;  /* 0x000000ff0a0a7210 */ /* 0x000fc40007ffe1ff */
[----:B------:R-:W-:Y:S02]  /*22d0*/  SHF.L.U32 R14, R15, R14, RZ ;  /* 0x0000000e0f0e7219 */ /* 0x000fe400000006ff */
[----:B------:R-:W-:Y:S02]  /*22e0*/  FSETP.NEU.FTZ.AND P0, PT, R11, R0, PT ;  /* 0x000000000b00720b */ /* 0x000fe40003f1d000 */
[----:B------:R-:W-:Y:S02]  /*22f0*/  SEL R0, R10, RZ, P3 ;  /* 0x000000ff0a007207 */ /* 0x000fe40001800000 */
[----:B------:R-:W-:Y:S02]  /*2300*/  ISETP.NE.AND P1, PT, R14, RZ, P1 ;  /* 0x000000ff0e00720c */ /* 0x000fe40000f25270 */
[----:B------:R-:W-:Y:S02]  /*2310*/  SHF.R.U32.HI R0, RZ, R0, R15 ;  /* 0x00000000ff007219 */ /* 0x000fe4000001160f */
[----:B------:R-:W-:-:S02]  /*2320*/  PLOP3.LUT P0, PT, P0, P1, PT, 0xf8, 0x8f ;  /* 0x00000000008f781c */ /* 0x000fc40000703f70 */
[----:B------:R-:W-:Y:S02]  /*2330*/  SHF.R.U32.HI R11, RZ, 0x1, R0 ;  /* 0x00000001ff0b7819 */ /* 0x000fe40000011600 */
[----:B------:R-:W-:-:S04]  /*2340*/  SEL R10, RZ, 0x1, !P0 ;  /* 0x00000001ff0a7807 */ /* 0x000fc80004000000 */
[----:B------:R-:W-:-:S04]  /*2350*/  LOP3.LUT R15, R10, 0x1, R11, 0xf8, !PT ;  /* 0x000000010a0f7812 */ /* 0x000fc800078ef80b */
[----:B------:R-:W-:-:S05]  /*2360*/  LOP3.LUT R0, R15, R0, RZ, 0xc0, !PT ;  /* 0x000000000f007212 */ /* 0x000fca00078ec0ff */
[----:B------:R-:W-:-:S05]  /*2370*/  IMAD.IADD R0, R11, 0x1, R0 ;  /* 0x000000010b007824 */ /* 0x000fca00078e0200 */
[----:B------:R-:W-:Y:S01]  /*2380*/  LOP3.LUT R13, R0, R13, RZ, 0xfc, !PT ;  /* 0x0000000d000d7212 */ /* 0x000fe200078efcff */
[----:B------:R-:W-:Y:S06]  /*2390*/  BRA `(.L_x_45) ;  /* 0x0000000000107947 */ /* 0x000fec0003800000 */
.L_x_44:
[----:B------:R-:W-:-:S04]  /*23a0*/  LOP3.LUT R13, R13, 0x80000000, RZ, 0xc0, !PT ;  /* 0x800000000d0d7812 */ /* 0x000fc800078ec0ff */
[----:B------:R-:W-:Y:S01]  /*23b0*/  LOP3.LUT R13, R13, 0x7f800000, RZ, 0xfc, !PT ;  /* 0x7f8000000d0d7812 */ /* 0x000fe200078efcff */
[----:B------:R-:W-:Y:S06]  /*23c0*/  BRA `(.L_x_45) ;  /* 0x0000000000047947 */ /* 0x000fec0003800000 */
.L_x_43:
[----:B------:R-:W-:-:S07]  /*23d0*/  LEA R13, R18, R13, 0x17 ;  /* 0x0000000d120d7211 */ /* 0x000fce00078eb8ff */
.L_x_45:
[----:B------:R-:W-:Y:S05]  /*23e0*/  BSYNC.RECONVERGENT B3 ;  /* 0x0000000000037941 */ /* 0x000fea0003800200 */
.L_x_42:
[----:B------:R-:W-:Y:S05]  /*23f0*/  BRA `(.L_x_46) ;  /* 0x0000000000207947 */ /* 0x000fea0003800000 */
.L_x_41:
[----:B------:R-:W-:-:S04]  /*2400*/  LOP3.LUT R13, R13, 0x80000000, R0, 0x48, !PT ;  /* 0x800000000d0d7812 */ /* 0x000fc800078e4800 */
[----:B------:R-:W-:Y:S01]  /*2410*/  LOP3.LUT R13, R13, 0x7f800000, RZ, 0xfc, !PT ;  /* 0x7f8000000d0d7812 */ /* 0x000fe200078efcff */
[----:B------:R-:W-:Y:S06]  /*2420*/  BRA `(.L_x_46) ;  /* 0x0000000000147947 */ /* 0x000fec0003800000 */
.L_x_40:
[----:B------:R-:W-:Y:S01]  /*2430*/  LOP3.LUT R13, R13, 0x80000000, R0, 0x48, !PT ;  /* 0x800000000d0d7812 */ /* 0x000fe200078e4800 */
[----:B------:R-:W-:Y:S06]  /*2440*/  BRA `(.L_x_46) ;  /* 0x00000000000c7947 */ /* 0x000fec0003800000 */
.L_x_39:
[----:B------:R-:W0:Y:S01]  /*2450*/  MUFU.RSQ R13, -QNAN ;  /* 0xffc00000000d7908 */ /* 0x000e220000001400 */
[----:B------:R-:W-:Y:S05]  /*2460*/  BRA `(.L_x_46) ;  /* 0x0000000000047947 */ /* 0x000fea0003800000 */
.L_x_38:
[----:B------:R-:W-:-:S07]  /*2470*/  FADD.FTZ R13, R0, R3 ;  /* 0x00000003000d7221 */ /* 0x000fce0000010000 */
.L_x_46:
[----:B------:R-:W-:Y:S05]  /*2480*/  BSYNC.RECONVERGENT B2 ;  /* 0x0000000000027941 */ /* 0x000fea0003800200 */
.L_x_36:
[----:B------:R-:W-:Y:S02]  /*2490*/  HFMA2 R11, -RZ, RZ, 0, 0 ;  /* 0x00000000ff0b7431 */ /* 0x000fe400000001ff */
[----:B------:R-:W-:-:S04]  /*24a0*/  IMAD.MOV.U32 R10, RZ, RZ, R12 ;  /* 0x000000ffff0a7224 */ /* 0x000fc800078e000c */
[----:B0-----:R-:W-:Y:S05]  /*24b0*/  RET.REL.NODEC R10 `(_Z23softmax_forward_kernel2PfS_ii) ;  /* 0xffffffd80ad07950 */ /* 0x001fea0003c3ffff */
.L_x_47:
[----:B------:R-:W-:-:S00]  /*24c0*/  BRA `(.L_x_47) ;  /* 0xfffffffc00fc7947 */ /* 0x000fc0000383ffff */
[----:B------:R-:W-:-:S00]  /*24d0*/  NOP ;  /* 0x0000000000007918 */ /* 0x000fc00000000000 */
        /* <DEDUP_REMOVED lines=10> */
.L_x_134:


//--------------------- .text._Z23softmax_forward_kernel1PfS_ii --------------------------
	.section	.text._Z23softmax_forward_kernel1PfS_ii,"ax",@progbits
	.align	128
        .global         _Z23softmax_forward_kernel1PfS_ii
        .type           _Z23softmax_forward_kernel1PfS_ii,@function
        .size           _Z23softmax_forward_kernel1PfS_ii,(.L_x_135 - _Z23softmax_forward_kernel1PfS_ii)
        .other          _Z23softmax_forward_kernel1PfS_ii,@"STO_CUDA_ENTRY STV_DEFAULT"
_Z23softmax_forward_kernel1PfS_ii:
.text._Z23softmax_forward_kernel1PfS_ii:
[----:B------:R-:W-:Y:S01]  /*0000*/  LDC R1, c[0x0][0x37c] ;  /* 0x0000df00ff017b82 */ /* 0x000fe20000000800 */
[----:B------:R-:W0:Y:S07]  /*0010*/  S2R R0, SR_TID.X ;  /* 0x0000000000007919 */ /* 0x000e2e0000002100 */
[----:B------:R-:W0:Y:S01]  /*0020*/  S2UR UR4, SR_CTAID.X ;  /* 0x00000000000479c3 */ /* 0x000e220000002500 */
[----:B------:R-:W1:Y:S07]  /*0030*/  LDCU UR5, c[0x0][0x390] ;  /* 0x00007200ff0577ac */ /* 0x000e6e0008000800 */
[----:B------:R-:W0:Y:S02]  /*0040*/  LDC R7, c[0x0][0x360] ;  /* 0x0000d800ff077b82 */ /* 0x000e240000000800 */
[----:B0-----:R-:W-:-:S05]  /*0050*/  IMAD R7, R7, UR4, R0 ;  /* 0x0000000407077c24 */ /* 0x001fca000f8e0200 */
[----:B-1----:R-:W-:-:S13]  /*0060*/  ISETP.GE.AND P0, PT, R7, UR5, PT ;  /* 0x0000000507007c0c */ /* 0x002fda000bf06270 */
[----:B------:R-:W-:Y:S05]  /*0070*/  @P0 EXIT ;  /* 0x000000000000094d */ /* 0x000fea0003800000 */
[----:B------:R-:W0:Y:S01]  /*0080*/  LDCU UR4, c[0x0][0x394] ;  /* 0x00007280ff0477ac */ /* 0x000e220008000800 */
[----:B------:R-:W-:Y:S01]  /*0090*/  MOV R0, 0xff800000 ;  /* 0xff80000000007802 */ /* 0x000fe20000000f00 */
[----:B------:R-:W1:Y:S01]  /*00a0*/  LDCU.64 UR6, c[0x0][0x388] ;  /* 0x00007100ff0677ac */ /* 0x000e620008000a00 */
[----:B------:R-:W2:Y:S01]  /*00b0*/  LDCU.64 UR8, c[0x0][0x358] ;  /* 0x00006b00ff0877ac */ /* 0x000ea20008000a00 */
[----:B0-----:R-:W-:Y:S01]  /*00c0*/  IMAD R7, R7, UR4, RZ ;  /* 0x0000000407077c24 */ /* 0x001fe2000f8e02ff */
[----:B------:R-:W-:-:S03]  /*00d0*/  UISETP.GE.AND UP0, UPT, UR4, 0x1, UPT ;  /* 0x000000010400788c */ /* 0x000fc6000bf06270 */
[----:B------:R-:W-:Y:S01]  /*00e0*/  IMAD.WIDE R4, R7, 0x4, RZ ;  /* 0x0000000407047825 */ /* 0x000fe200078e02ff */
[----:B------:R-:W-:Y:S02]  /*00f0*/  SHF.R.S32.HI R10, RZ, 0x1f, R7 ;  /* 0x0000001fff0a7819 */ /* 0x000fe40000011407 */
[----:B-1----:R-:W-:-:S04]  /*0100*/  IADD3 R8, P0, PT, R4, UR6, RZ ;  /* 0x0000000604087c10 */ /* 0x002fc8000ff1e0ff */
[----:B------:R-:W-:Y:S01]  /*0110*/  IADD3.X R9, PT, PT, R5, UR7, RZ, P0, !PT ;  /* 0x0000000705097c10 */ /* 0x000fe200087fe4ff */
[----:B--2---:R-:W-:Y:S08]  /*0120*/  BRA.U !UP0, `(.L_x_48) ;  /* 0x00000009080c7547 */ /* 0x004ff0000b800000 */
[----:B------:R-:W-:Y:S01]  /*0130*/  UISETP.GE.U32.AND UP1, UPT, UR4, 0x10, UPT ;  /* 0x000000100400788c */ /* 0x000fe2000bf26070 */
[----:B------:R-:W-:Y:S01]  /*0140*/  HFMA2 R11, -RZ, RZ, 0, 0 ;  /* 0x00000000ff0b7431 */ /* 0x000fe200000001ff */
[----:B------:R-:W-:Y:S01]  /*0150*/  ULOP3.LUT UR5, UR4, 0xf, URZ, 0xc0, !UPT ;  /* 0x0000000f04057892 */ /* 0x000fe2000f8ec0ff */
[----:B------:R-:W-:-:S03]  /*0160*/  MOV R0, 0xff800000 ;  /* 0xff80000000007802 */ /* 0x000fc60000000f00 */
[----:B------:R-:W-:-:S03]  /*0170*/  UISETP.NE.AND UP0, UPT, UR5, URZ, UPT ;  /* 0x000000ff0500728c */ /* 0x000fc6000bf05270 */
[----:B------:R-:W-:Y:S08]  /*0180*/  BRA.U !UP1, `(.L_x_49) ;  /* 0x0000000109ec7547 */ /* 0x000ff0000b800000 */
[----:B------:R-:W-:Y:S01]  /*0190*/  ULOP3.LUT UR4, UR4, 0x7ffffff0, URZ, 0xc0, !UPT ;  /* 0x7ffffff004047892 */ /* 0x000fe2000f8ec0ff */
[----:B------:R-:W-:Y:S02]  /*01a0*/  IADD3 R2, P0, PT, R8, 0x20, RZ ;  /* 0x0000002008027810 */ /* 0x000fe40007f1e0ff */
[----:B------:R-:W-:Y:S01]  /*01b0*/  MOV R0, 0xff800000 ;  /* 0xff80000000007802 */ /* 0x000fe20000000f00 */
[----:B------:R-:W-:Y:S01]  /*01c0*/  UIADD3 UR6, UPT, UPT, -UR4, URZ, URZ ;  /* 0x000000ff04067290 */ /* 0x000fe2000fffe1ff */
[----:B------:R-:W-:Y:S02]  /*01d0*/  IADD3.X R3, PT, PT, RZ, R9, RZ, P0, !PT ;  /* 0x00000009ff037210 */ /* 0x000fe400007fe4ff */
[----:B------:R-:W-:-:S09]  /*01e0*/  MOV R11, UR4 ;  /* 0x00000004000b7c02 */ /* 0x000fd20008000f00 */
.L_x_50:
[----:B------:R-:W2:Y:S04]  /*01f0*/  LDG.E R23, desc[UR8][R2.64+-0x20] ;  /* 0xffffe00802177981 */ /* 0x000ea8000c1e1900 */
[----:B------:R-:W3:Y:S04]  /*0200*/  LDG.E R25, desc[UR8][R2.64+-0x1c] ;  /* 0xffffe40802197981 */ /* 0x000ee8000c1e1900 */
[----:B------:R-:W4:Y:S04]  /*0210*/  LDG.E R27, desc[UR8][R2.64+-0x18] ;  /* 0xffffe808021b7981 */ /* 0x000f28000c1e1900 */
[----:B------:R-:W5:Y:S04]  /*0220*/  LDG.E R29, desc[UR8][R2.64+-0x14] ;  /* 0xffffec08021d7981 */ /* 0x000f68000c1e1900 */
        /* <DEDUP_REMOVED lines=11> */
[----:B------:R0:W5:Y:S01]  /*02e0*/  LDG.E R6, desc[UR8][R2.64+0x1c] ;  /* 0x00001c0802067981 */ /* 0x000162000c1e1900 */
[----:B------:R-:W-:-:S04]  /*02f0*/  UIADD3 UR6, UPT, UPT, UR6, 0x10, URZ ;  /* 0x0000001006067890 */ /* 0x000fc8000fffe0ff */
[----:B------:R-:W-:Y:S01]  /*0300*/  UISETP.NE.AND UP1, UPT, UR6, URZ, UPT ;  /* 0x000000ff0600728c */ /* 0x000fe2000bf25270 */
[----:B0-----:R-:W-:-:S04]  /*0310*/  IADD3 R2, P1, PT, R2, 0x40, RZ ;  /* 0x0000004002027810 */ /* 0x001fc80007f3e0ff */
[----:B------:R-:W-:Y:S02]  /*0320*/  IADD3.X R3, PT, PT, RZ, R3, RZ, P1, !PT ;  /* 0x00000003ff037210 */ /* 0x000fe40000ffe4ff */
[----:B--2---:R-:W-:-:S04]  /*0330*/  FSETP.GT.AND P0, PT, R23, R0, PT ;  /* 0x000000001700720b */ /* 0x004fc80003f04000 */
[----:B------:R-:W-:-:S04]  /*0340*/  FSEL R0, R23, R0, P0 ;  /* 0x0000000017007208 */ /* 0x000fc80000000000 */
[----:B---3--:R-:W-:-:S04]  /*0350*/  FSETP.GT.AND P0, PT, R25, R0, PT ;  /* 0x000000001900720b */ /* 0x008fc80003f04000 */
[----:B------:R-:W-:-:S04]  /*0360*/  FSEL R0, R25, R0, P0 ;  /* 0x0000000019007208 */ /* 0x000fc80000000000 */
[----:B----4-:R-:W-:-:S04]  /*0370*/  FSETP.GT.AND P0, PT, R27, R0, PT ;  /* 0x000000001b00720b */ /* 0x010fc80003f04000 */
[----:B------:R-:W-:-:S04]  /*0380*/  FSEL R0, R27, R0, P0 ;  /* 0x000000001b007208 */ /* 0x000fc80000000000 */
[----:B-----5:R-:W-:-:S04]  /*0390*/  FSETP.GT.AND P0, PT, R29, R0, PT ;  /* 0x000000001d00720b */ /* 0x020fc80003f04000 */
[----:B------:R-:W-:-:S04]  /*03a0*/  FSEL R29, R29, R0, P0 ;  /* 0x000000001d1d7208 */ /* 0x000fc80000000000 */
[----:B------:R-:W-:-:S04]  /*03b0*/  FSETP.GT.AND P0, PT, R22, R29, PT ;  /* 0x0000001d1600720b */ /* 0x000fc80003f04000 */
        /* <DEDUP_REMOVED lines=22> */
[----:B------:R-:W-:Y:S01]  /*0520*/  FSEL R0, R6, R13, P0 ;  /* 0x0000000d06007208 */ /* 0x000fe20000000000 */
[----:B------:R-:W-:Y:S08]  /*0530*/  BRA.U UP1, `(.L_x_50) ;  /* 0xfffffffd012c7547 */ /* 0x000ff0000b83ffff */
.L_x_49:
[----:B------:R-:W-:Y:S05]  /*0540*/  BRA.U !UP0, `(.L_x_48) ;  /* 0x0000000508047547 */ /* 0x000fea000b800000 */
[----:B------:R-:W0:Y:S01]  /*0550*/  LDCU UR4, c[0x0][0x394] ;  /* 0x00007280ff0477ac */ /* 0x000e220008000800 */
[----:B------:R-:W-:Y:S02]  /*0560*/  UISETP.GE.U32.AND UP0, UPT, UR5, 0x8, UPT ;  /* 0x000000080500788c */ /* 0x000fe4000bf06070 */
[----:B0-----:R-:W-:-:S04]  /*0570*/  ULOP3.LUT UR6, UR4, 0x7, URZ, 0xc0, !UPT ;  /* 0x0000000704067892 */ /* 0x001fc8000f8ec0ff */
[----:B------:R-:W-:-:S03]  /*0580*/  UISETP.NE.AND UP1, UPT, UR6, URZ, UPT ;  /* 0x000000ff0600728c */ /* 0x000fc6000bf25270 */
[----:B------:R-:W-:Y:S08]  /*0590*/  BRA.U !UP0, `(.L_x_51) ;  /* 0x0000000108687547 */ /* 0x000ff0000b800000 */
[----:B------:R-:W-:-:S05]  /*05a0*/  IMAD.WIDE.U32 R2, R11, 0x4, R8 ;  /* 0x000000040b027825 */ /* 0x000fca00078e0008 */
[----:B------:R-:W2:Y:S04]  /*05b0*/  LDG.E R13, desc[UR8][R2.64] ;  /* 0x00000008020d7981 */ /* 0x000ea8000c1e1900 */
[----:B------:R-:W3:Y:S04]  /*05c0*/  LDG.E R15, desc[UR8][R2.64+0x4] ;  /* 0x00000408020f7981 */ /* 0x000ee8000c1e1900 */
[----:B------:R-:W4:Y:S04]  /*05d0*/  LDG.E R17, desc[UR8][R2.64+0x8] ;  /* 0x0000080802117981 */ /* 0x000f28000c1e1900 */
[----:B------:R-:W5:Y:S04]  /*05e0*/  LDG.E R19, desc[UR8][R2.64+0xc] ;  /* 0x00000c0802137981 */ /* 0x000f68000c1e1900 */
[----:B------:R-:W5:Y:S04]  /*05f0*/  LDG.E R21, desc[UR8][R2.64+0x10] ;  /* 0x0000100802157981 */ /* 0x000f68000c1e1900 */
[----:B------:R-:W5:Y:S04]  /*0600*/  LDG.E R23, desc[UR8][R2.64+0x14] ;  /* 0x0000140802177981 */ /* 0x000f68000c1e1900 */
[----:B------:R-:W5:Y:S04]  /*0610*/  LDG.E R25, desc[UR8][R2.64+0x18] ;  /* 0x0000180802197981 */ /* 0x000f68000c1e1900 */
[----:B------:R-:W5:Y:S01]  /*0620*/  LDG.E R27, desc[UR8][R2.64+0x1c] ;  /* 0x00001c08021b7981 */ /* 0x000f62000c1e1900 */
[----:B------:R-:W-:-:S02]  /*0630*/  IADD3 R11, PT, PT, R11, 0x8, RZ ;  /* 0x000000080b0b7810 */ /* 0x000fc40007ffe0ff */
        /* <DEDUP_REMOVED lines=15> */
[----:B------:R-:W-:-:S09]  /*0730*/  FSEL R0, R27, R0, P0 ;  /* 0x000000001b007208 */ /* 0x000fd20000000000 */
.L_x_51:
[----:B------:R-:W-:Y:S05]  /*0740*/  BRA.U !UP1, `(.L_x_48) ;  /* 0x0000000109847547 */ /* 0x000fea000b800000 */
[----:B------:R-:W-:Y:S02]  /*0750*/  UISETP.GE.U32.AND UP0, UPT, UR6, 0x4, UPT ;  /* 0x000000040600788c */ /* 0x000fe4000bf06070 */
[----:B------:R-:W-:-:S04]  /*0760*/  ULOP3.LUT UR4, UR4, 0x3, URZ, 0xc0, !UPT ;  /* 0x0000000304047892 */ /* 0x000fc8000f8ec0ff */
[----:B------:R-:W-:-:S03]  /*0770*/  UISETP.NE.AND UP1, UPT, UR4, URZ, UPT ;  /* 0x000000ff0400728c */ /* 0x000fc6000bf25270 */
[----:B------:R-:W-:Y:S08]  /*0780*/  BRA.U !UP0, `(.L_x_52) ;  /* 0x0000000108387547 */ /* 0x000ff0000b800000 */
[----:B------:R-:W-:-:S05]  /*0790*/  IMAD.WIDE.U32 R2, R11, 0x4, R8 ;  /* 0x000000040b027825 */ /* 0x000fca00078e0008 */
[----:B------:R-:W2:Y:S04]  /*07a0*/  LDG.E R13, desc[UR8][R2.64] ;  /* 0x00000008020d7981 */ /* 0x000ea8000c1e1900 */
[----:B------:R-:W3:Y:S04]  /*07b0*/  LDG.E R15, desc[UR8][R2.64+0x4] ;  /* 0x00000408020f7981 */ /* 0x000ee8000c1e1900 */
[----:B------:R-:W4:Y:S04]  /*07c0*/  LDG.E R17, desc[UR8][R2.64+0x8] ;  /* 0x0000080802117981 */ /* 0x000f28000c1e1900 */
        /* <DEDUP_REMOVED lines=9> */
[----:B------:R-:W-:-:S09]  /*0860*/  FSEL R0, R19, R0, P0 ;  /* 0x0000000013007208 */ /* 0x000fd20000000000 */
.L_x_52:
[----:B------:R-:W-:Y:S05]  /*0870*/  BRA.U !UP1, `(.L_x_48) ;  /* 0x0000000109387547 */ /* 0x000fea000b800000 */
[----:B------:R-:W0:Y:S01]  /*0880*/  LDCU.64 UR6, c[0x0][0x388] ;  /* 0x00007100ff0677ac */ /* 0x000e220008000a00 */
[----:B------:R-:W-:Y:S01]  /*0890*/  IMAD.WIDE.U32 R2, R11, 0x4, R4 ;  /* 0x000000040b027825 */ /* 0x000fe200078e0004 */
[----:B------:R-:W-:Y:S02]  /*08a0*/  UIADD3 UR4, UPT, UPT, -UR4, URZ, URZ ;  /* 0x000000ff04047290 */ /* 0x000fe4000fffe1ff */
[----:B0-----:R-:W-:-:S04]  /*08b0*/  IADD3 R2, P0, PT, R2, UR6, RZ ;  /* 0x0000000602027c10 */ /* 0x001fc8000ff1e0ff */
[----:B------:R-:W-:-:S09]  /*08c0*/  IADD3.X R11, PT, PT, R3, UR7, RZ, P0, !PT ;  /* 0x00000007030b7c10 */ /* 0x000fd200087fe4ff */
.L_x_53:
[----:B------:R-:W-:-:S06]  /*08d0*/  MOV R3, R11 ;  /* 0x0000000b00037202 */ /* 0x000fcc0000000f00 */
[----:B------:R0:W2:Y:S01]  /*08e0*/  LDG.E R3, desc[UR8][R2.64] ;  /* 0x0000000802037981 */ /* 0x0000a2000c1e1900 */
[----:B------:R-:W-:-:S04]  /*08f0*/  UIADD3 UR4, UPT, UPT, UR4, 0x1, URZ ;  /* 0x0000000104047890 */ /* 0x000fc8000fffe0ff */
[----:B------:R-:W-:Y:S01]  /*0900*/  UISETP.NE.AND UP0, UPT, UR4, URZ, UPT ;  /* 0x000000ff0400728c */ /* 0x000fe2000bf05270 */
[----:B0-----:R-:W-:-:S04]  /*0910*/  IADD3 R2, P1, PT, R2, 0x4, RZ ;  /* 0x0000000402027810 */ /* 0x001fc80007f3e0ff */
[----:B------:R-:W-:Y:S02]  /*0920*/  IADD3.X R11, PT, PT, RZ, R11, RZ, P1, !PT ;  /* 0x0000000bff0b7210 */ /* 0x000fe40000ffe4ff */
[----:B--2---:R-:W-:-:S04]  /*0930*/  FSETP.GT.AND P0, PT, R3, R0, PT ;  /* 0x000000000300720b */ /* 0x004fc80003f04000 */
[----:B------:R-:W-:Y:S01]  /*0940*/  FSEL R0, R3, R0, P0 ;  /* 0x0000000003007208 */ /* 0x000fe20000000000 */
[----:B------:R-:W-:Y:S08]  /*0950*/  BRA.U UP0, `(.L_x_53) ;  /* 0xfffffffd00dc7547 */ /* 0x000ff0000b83ffff */
.L_x_48:
[----:B------:R-:W0:Y:S01]  /*0960*/  LDCU UR4, c[0x0][0x394] ;  /* 0x00007280ff0477ac */ /* 0x000e220008000800 */
[----:B------:R-:W-:Y:S01]  /*0970*/  HFMA2 R3, -RZ, RZ, 0, 0 ;  /* 0x00000000ff037431 */ /* 0x000fe200000001ff */
[----:B------:R-:W1:Y:S01]  /*0980*/  LDCU.64 UR6, c[0x0][0x380] ;  /* 0x00007000ff0677ac */ /* 0x000e620008000a00 */
[----:B0-----:R-:W-:Y:S01]  /*0990*/  UISETP.GE.AND UP0, UPT, UR4, 0x1, UPT ;  /* 0x000000010400788c */ /* 0x001fe2000bf06270 */
[----:B-1----:R-:W-:-:S04]  /*09a0*/  LEA R6, P0, R7, UR6, 0x2 ;  /* 0x0000000607067c11 */ /* 0x002fc8000f8010ff */
[----:B------:R-:W-:-:S04]  /*09b0*/  LEA.HI.X R7, R7, UR7, R10, 0x2, P0 ;  /* 0x0000000707077c11 */ /* 0x000fc800080f140a */
[----:B------:R-:W-:Y:S05]  /*09c0*/  BRA.U !UP0, `(.L_x_54) ;  /* 0x0000000d08a87547 */ /* 0x000fea000b800000 */
[----:B------:R-:W-:Y:S01]  /*09d0*/  UISETP.GE.U32.AND UP1, UPT, UR4, 0x8, UPT ;  /* 0x000000080400788c */ /* 0x000fe2000bf26070 */
[----:B------:R-:W-:Y:S01]  /*09e0*/  MOV R3, RZ ;  /* 0x000000ff00037202 */ /* 0x000fe20000000f00 */
[----:B------:R-:W-:Y:S01]  /*09f0*/  ULOP3.LUT UR10, UR4, 0x7, URZ, 0xc0, !UPT ;  /* 0x00000007040a7892 */ /* 0x000fe2000f8ec0ff */
[----:B------:R-:W-:-:S03]  /*0a00*/  MOV R15, RZ ;  /* 0x000000ff000f7202 */ /* 0x000fc60000000f00 */
[----:B------:R-:W-:-:S03]  /*0a10*/  UISETP.NE.AND UP0, UPT, UR10, URZ, UPT ;  /* 0x000000ff0a00728c */ /* 0x000fc6000bf05270 */
[----:B------:R-:W-:Y:S08]  /*0a20*/  BRA.U !UP1, `(.L_x_55) ;  /* 0x0000000509d87547 */ /* 0x000ff0000b800000 */
[----:B------:R-:W0:Y:S01]  /*0a30*/  LDCU.64 UR12, c[0x0][0x388] ;  /* 0x00007100ff0c77ac */ /* 0x000e220008000a00 */
[----:B------:R-:W-:Y:S02]  /*0a40*/  IADD3 R17, P0, PT, R4, 0x10, RZ ;  /* 0x0000001004117810 */ /* 0x000fe40007f1e0ff */
[----:B------:R-:W-:Y:S01]  /*0a50*/  MOV R3, RZ ;  /* 0x000000ff00037202 */ /* 0x000fe20000000f00 */
[----:B------:R-:W-:Y:S01]  /*0a60*/  ULOP3.LUT UR4, UR4, 0x7ffffff8, URZ, 0xc0, !UPT ;  /* 0x7ffffff804047892 */ /* 0x000fe2000f8ec0ff */
[----:B------:R-:W-:-:S03]  /*0a70*/  IADD3.X R18, PT, PT, RZ, R5, RZ, P0, !PT ;  /* 0x00000005ff127210 */ /* 0x000fc600007fe4ff */
[----:B------:R-:W-:Y:S02]  /*0a80*/  UIADD3 UR5, UPT, UPT, -UR4, URZ, URZ ;  /* 0x000000ff04057290 */ /* 0x000fe4000fffe1ff */
[----:B------:R-:W-:Y:S02]  /*0a90*/  MOV R15, UR4 ;  /* 0x00000004000f7c02 */ /* 0x000fe40008000f00 */
[C---:B0-----:R-:W-:Y:S02]  /*0aa0*/  IADD3 R10, P1, PT, R17.reuse, UR12, RZ ;  /* 0x0000000c110a7c10 */ /* 0x041fe4000ff3e0ff */
[----:B------:R-:W-:Y:S02]  /*0ab0*/  IADD3 R17, P0, PT, R17, UR6, RZ ;  /* 0x0000000611117c10 */ /* 0x000fe4000ff1e0ff */
[C---:B------:R-:W-:Y:S02]  /*0ac0*/  IADD3.X R11, PT, PT, R18.reuse, UR13, RZ, P1, !PT ;  /* 0x0000000d120b7c10 */ /* 0x040fe40008ffe4ff */
[----:B------:R-:W-:-:S09]  /*0ad0*/  IADD3.X R18, PT, PT, R18, UR7, RZ, P0, !PT ;  /* 0x0000000712127c10 */ /* 0x000fd200087fe4ff */
.L_x_56:
[----:B--2---:R-:W2:Y:S01]  /*0ae0*/  LDG.E R13, desc[UR8][R10.64+-0x10] ;  /* 0xfffff0080a0d7981 */ /* 0x004ea2000c1e1900 */
[----:B------:R-:W-:Y:S01]  /*0af0*/  HFMA2 R2, -RZ, RZ, 0.96630859375, -0.0022525787353515625 ;  /* 0x3bbb989dff027431 */ /* 0x000fe200000001ff */
[----:B------:R-:W-:Y:S01]  /*0b00*/  MOV R14, 0x437c0000 ;  /* 0x437c0000000e7802 */ /* 0x000fe20000000f00 */
[----:B--2---:R-:W-:-:S04]  /*0b10*/  FADD R13, R13, -R0 ;  /* 0x800000000d0d7221 */ /* 0x004fc80000000000 */
[----:B------:R-:W-:-:S04]  /*0b20*/  FFMA.SAT R19, R13, R2, 0.5 ;  /* 0x3f0000000d137423 */ /* 0x000fc80000002002 */
[----:B------:R-:W-:-:S04]  /*0b30*/  FFMA.RM R19, R19, R14, 12582913 ;  /* 0x4b40000113137423 */ /* 0x000fc8000000400e */
[C---:B------:R-:W-:Y:S01]  /*0b40*/  FADD R12, R19.reuse, -12583039 ;  /* 0xcb40007f130c7421 */ /* 0x040fe20000000000 */
[----:B------:R-:W-:-:S03]  /*0b50*/  SHF.L.U32 R16, R19, 0x17, RZ ;  /* 0x0000001713107819 */ /* 0x000fc600000006ff */
[----:B------:R-:W-:-:S04]  /*0b60*/  FFMA R12, R13, 1.4426950216293334961, -R12 ;  /* 0x3fb8aa3b0d0c7823 */ /* 0x000fc8000000080c */
[----:B------:R-:W-:-:S04]  /*0b70*/  FFMA R12, R13, 1.925963033500011079e-08, R12 ;  /* 0x32a570600d0c7823 */ /* 0x000fc8000000000c */
[----:B------:R0:W1:Y:S02]  /*0b80*/  MUFU.EX2 R13, R12 ;  /* 0x0000000c000d7308 */ /* 0x0000640000000800 */
[----:B0-----:R-:W-:Y:S01]  /*0b90*/  MOV R12, R17 ;  /* 0x00000011000c7202 */ /* 0x001fe20000000f00 */
[----:B-1----:R-:W-:Y:S01]  /*0ba0*/  FMUL R16, R16, R13 ;  /* 0x0000000d10107220 */ /* 0x002fe20000400000 */
[----:B------:R-:W-:-:S05]  /*0bb0*/  MOV R13, R18 ;  /* 0x00000012000d7202 */ /* 0x000fca0000000f00 */
[----:B------:R0:W-:Y:S04]  /*0bc0*/  STG.E desc[UR8][R12.64+-0x10], R16 ;  /* 0xfffff0100c007986 */ /* 0x0001e8000c101908 */
[----:B------:R-:W2:Y:S02]  /*0bd0*/  LDG.E R17, desc[UR8][R10.64+-0xc] ;  /* 0xfffff4080a117981 */ /* 0x000ea4000c1e1900 */
[----:B--2---:R-:W-:-:S04]  /*0be0*/  FADD R17, R17, -R0 ;  /* 0x8000000011117221 */ /* 0x004fc80000000000 */
[----:B------:R-:W-:-:S04]  /*0bf0*/  FFMA.SAT R19, R17, R2, 0.5 ;  /* 0x3f00000011137423 */ /* 0x000fc80000002002 */
[----:B------:R-:W-:-:S04]  /*0c00*/  FFMA.RM R19, R19, R14, 12582913 ;  /* 0x4b40000113137423 */ /* 0x000fc8000000400e */
[----:B------:R-:W-:-:S04]  /*0c10*/  FADD R18, R19, -12583039 ;  /* 0xcb40007f13127421 */ /* 0x000fc80000000000 */
[----:B------:R-:W-:-:S04]  /*0c20*/  FFMA R18, R17, 1.4426950216293334961, -R18 ;  /* 0x3fb8aa3b11127823 */ /* 0x000fc80000000812 */
[----:B------:R-:W-:Y:S01]  /*0c30*/  FFMA R18, R17, 1.925963033500011079e-08, R18 ;  /* 0x32a5706011127823 */ /* 0x000fe20000000012 */
[----:B------:R-:W-:-:S05]  /*0c40*/  SHF.L.U32 R17, R19, 0x17, RZ ;  /* 0x0000001713117819 */ /* 0x000fca00000006ff */
[----:B------:R-:W1:Y:S02]  /*0c50*/  MUFU.EX2 R18, R18 ;  /* 0x0000001200127308 */ /* 0x000e640000000800 */
[----:B-1----:R-:W-:-:S05]  /*0c60*/  FMUL R17, R17, R18 ;  /* 0x0000001211117220 */ /* 0x002fca0000400000 */
        /* <DEDUP_REMOVED lines=9> */
[----:B------:R-:W2:Y:S02]  /*0d00*/  MUFU.EX2 R20, R20 ;  /* 0x0000001400147308 */ /* 0x000ea40000000800 */
[----:B--2---:R-:W-:-:S05]  /*0d10*/  FMUL R19, R19, R20 ;  /* 0x0000001413137220 */ /* 0x004fca0000400000 */
[----:B------:R2:W-:Y:S04]  /*0d20*/  STG.E desc[UR8][R12.64+-0x8], R19 ;  /* 0xfffff8130c007986 */ /* 0x0005e8000c101908 */
[----:B------:R-:W3:Y:S02]  /*0d30*/  LDG.E R21, desc[UR8][R10.64+-0x4] ;  /* 0xfffffc080a157981 */ /* 0x000ee4000c1e1900 */
[----:B---3--:R-:W-:-:S04]  /*0d40*/  FADD R21, R21, -R0 ;  /* 0x8000000015157221 */ /* 0x008fc80000000000 */
[----:B------:R-:W-:-:S04]  /*0d50*/  FFMA.SAT R23, R21, R2, 0.5 ;  /* 0x3f00000015177423 */ /* 0x000fc80000002002 */
[----:B------:R-:W-:-:S04]  /*0d60*/  FFMA.RM R23, R23, R14, 12582913 ;  /* 0x4b40000117177423 */ /* 0x000fc8000000400e */
[----:B------:R-:W-:-:S04]  /*0d70*/  FADD R18, R23, -12583039 ;  /* 0xcb40007f17127421 */ /* 0x000fc80000000000 */
[----:B------:R-:W-:-:S04]  /*0d80*/  FFMA R18, R21, 1.4426950216293334961, -R18 ;  /* 0x3fb8aa3b15127823 */ /* 0x000fc80000000812 */
[----:B------:R-:W-:Y:S01]  /*0d90*/  FFMA R18, R21, 1.925963033500011079e-08, R18 ;  /* 0x32a5706015127823 */ /* 0x000fe20000000012 */
[----:B------:R-:W-:-:S05]  /*0da0*/  SHF.L.U32 R21, R23, 0x17, RZ ;  /* 0x0000001717157819 */ /* 0x000fca00000006ff */
[----:B------:R-:W3:Y:S02]  /*0db0*/  MUFU.EX2 R18, R18 ;  /* 0x0000001200127308 */ /* 0x000ee40000000800 */
[----:B---3--:R-:W-:-:S05]  /*0dc0*/  FMUL R21, R21, R18 ;  /* 0x0000001215157220 */ /* 0x008fca0000400000 */
        /* <DEDUP_REMOVED lines=34> */
[----:B------:R3:W4:Y:S01]  /*0ff0*/  LDG.E R29, desc[UR8][R10.64+0xc] ;  /* 0x00000c080a1d7981 */ /* 0x000722000c1e1900 */
[----:B0-----:R-:W-:Y:S01]  /*1000*/  FADD R16, R16, R3 ;  /* 0x0000000310107221 */ /* 0x001fe20000000000 */
[----:B------:R-:W-:-:S03]  /*1010*/  UIADD3 UR5, UPT, UPT, UR5, 0x8, URZ ;  /* 0x0000000805057890 */ /* 0x000fc6000fffe0ff */
[----:B------:R-:W-:Y:S01]  /*1020*/  FADD R16, R16, R17 ;  /* 0x0000001110107221 */ /* 0x000fe20000000000 */
[----:B------:R-:W-:Y:S01]  /*1030*/  UISETP.NE.AND UP1, UPT, UR5, URZ, UPT ;  /* 0x000000ff0500728c */ /* 0x000fe2000bf25270 */
[----:B-1----:R-:W-:Y:S02]  /*1040*/  IADD3 R17, P1, PT, R12, 0x20, RZ ;  /* 0x000000200c117810 */ /* 0x002fe40007f3e0ff */
[----:B------:R-:W-:Y:S01]  /*1050*/  FADD R16, R16, R19 ;  /* 0x0000001310107221 */ /* 0x000fe20000000000 */
[----:B---3--:R-:W-:Y:S02]  /*1060*/  IADD3 R10, P0, PT, R10, 0x20, RZ ;  /* 0x000000200a0a7810 */ /* 0x008fe40007f1e0ff */
[----:B------:R-:W-:Y:S01]  /*1070*/  IADD3.X R18, PT, PT, RZ, R13, RZ, P1, !PT ;  /* 0x0000000dff127210 */ /* 0x000fe20000ffe4ff */
[----:B------:R-:W-:Y:S01]  /*1080*/  FADD R16, R16, R21 ;  /* 0x0000001510107221 */ /* 0x000fe20000000000 */
[----:B------:R-:W-:-:S03]  /*1090*/  IADD3.X R11, PT, PT, RZ, R11, RZ, P0, !PT ;  /* 0x0000000bff0b7210 */ /* 0x000fc600007fe4ff */
[----:B------:R-:W-:-:S04]  /*10a0*/  FADD R16, R16, R23 ;  /* 0x0000001710107221 */ /* 0x000fc80000000000 */
[----:B------:R-:W-:-:S04]  /*10b0*/  FADD R16, R16, R25 ;  /* 0x0000001910107221 */ /* 0x000fc80000000000 */
[----:B------:R-:W-:Y:S01]  /*10c0*/  FADD R16, R16, R27 ;  /* 0x0000001b10107221 */ /* 0x000fe20000000000 */
[----:B----4-:R-:W-:-:S04]  /*10d0*/  FADD R29, R29, -R0 ;  /* 0x800000001d1d7221 */ /* 0x010fc80000000000 */
[----:B------:R-:W-:-:S04]  /*10e0*/  FFMA.SAT R2, R29, R2, 0.5 ;  /* 0x3f0000001d027423 */ /* 0x000fc80000002002 */
[----:B------:R-:W-:-:S04]  /*10f0*/  FFMA.RM R2, R2, R14, 12582913 ;  /* 0x4b40000102027423 */ /* 0x000fc8000000400e */
[C---:B------:R-:W-:Y:S01]  /*1100*/  FADD R14, R2.reuse, -12583039 ;  /* 0xcb40007f020e7421 */ /* 0x040fe20000000000 */
[----:B------:R-:W-:-:S03]  /*1110*/  SHF.L.U32 R2, R2, 0x17, RZ ;  /* 0x0000001702027819 */ /* 0x000fc600000006ff */
[----:B------:R-:W-:-:S04]  /*1120*/  FFMA R14, R29, 1.4426950216293334961, -R14 ;  /* 0x3fb8aa3b1d0e7823 */ /* 0x000fc8000000080e */
[----:B------:R-:W-:-:S04]  /*1130*/  FFMA R14, R29, 1.925963033500011079e-08, R14 ;  /* 0x32a570601d0e7823 */ /* 0x000fc8000000000e */
[----:B------:R-:W0:Y:S02]  /*1140*/  MUFU.EX2 R29, R14 ;  /* 0x0000000e001d7308 */ /* 0x000e240000000800 */
[----:B0-----:R-:W-:-:S04]  /*1150*/  FMUL R29, R2, R29 ;  /* 0x0000001d021d7220 */ /* 0x001fc80000400000 */
[----:B------:R-:W-:Y:S01]  /*1160*/  FADD R3, R16, R29 ;  /* 0x0000001d10037221 */ /* 0x000fe20000000000 */
[----:B------:R2:W-:Y:S01]  /*1170*/  STG.E desc[UR8][R12.64+0xc], R29 ;  /* 0x00000c1d0c007986 */ /* 0x0005e2000c101908 */
[----:B------:R-:W-:Y:S05]  /*1180*/  BRA.U UP1, `(.L_x_56) ;  /* 0xfffffff901547547 */ /* 0x000fea000b83ffff */
.L_x_55:
[----:B------:R-:W-:Y:S05]  /*1190*/  BRA.U !UP0, `(.L_x_54) ;  /* 0x0000000508b47547 */ /* 0x000fea000b800000 */
[----:B------:R-:W0:Y:S01]  /*11a0*/  LDCU UR4, c[0x0][0x394] ;  /* 0x00007280ff0477ac */ /* 0x000e220008000800 */
[----:B------:R-:W-:Y:S02]  /*11b0*/  UISETP.GE.U32.AND UP0, UPT, UR10, 0x4, UPT ;  /* 0x000000040a00788c */ /* 0x000fe4000bf06070 */
[----:B0-----:R-:W-:-:S04]  /*11c0*/  ULOP3.LUT UR5, UR4, 0x3, URZ, 0xc0, !UPT ;  /* 0x0000000304057892 */ /* 0x001fc8000f8ec0ff */
[----:B------:R-:W-:-:S03]  /*11d0*/  UISETP.NE.AND UP1, UPT, UR5, URZ, UPT ;  /* 0x000000ff0500728c */ /* 0x000fc6000bf25270 */
[----:B------:R-:W-:Y:S08]  /*11e0*/  BRA.U !UP0, `(.L_x_57) ;  /* 0x0000000108d47547 */ /* 0x000ff0000b800000 */
[----:B------:R-:W-:-:S05]  /*11f0*/  IMAD.WIDE.U32 R10, R15, 0x4, R8 ;  /* 0x000000040f0a7825 */ /* 0x000fca00078e0008 */
        /* <DEDUP_REMOVED lines=9> */
[----:B------:R-:W-:Y:S01]  /*1290*/  FFMA R18, R13, 1.925963033500011079e-08, R12 ;  /* 0x32a570600d127823 */ /* 0x000fe2000000000c */
[----:B------:R-:W-:-:S03]  /*12a0*/  IMAD.WIDE.U32 R12, R15, 0x4, R6 ;  /* 0x000000040f0c7825 */ /* 0x000fc600078e0006 */
[----:B------:R-:W0:Y:S02]  /*12b0*/  MUFU.EX2 R19, R18 ;  /* 0x0000001200137308 */ /* 0x000e240000000800 */
[----:B0-----:R-:W-:-:S05]  /*12c0*/  FMUL R16, R16, R19 ;  /* 0x0000001310107220 */ /* 0x001fca0000400000 */
        /* <DEDUP_REMOVED lines=23> */
[----:B------:R-:W2:Y:S01]  /*1440*/  LDG.E R11, desc[UR8][R10.64+0xc] ;  /* 0x00000c080a0b7981 */ /* 0x000ea2000c1e1900 */
[----:B0-----:R-:W-:Y:S01]  /*1450*/  FADD R16, R3, R16 ;  /* 0x0000001003107221 */ /* 0x001fe20000000000 */
[----:B------:R-:W-:-:S03]  /*1460*/  IADD3 R15, PT, PT, R15, 0x4, RZ ;  /* 0x000000040f0f7810 */ /* 0x000fc60007ffe0ff */
[----:B------:R-:W-:-:S04]  /*1470*/  FADD R16, R16, R17 ;  /* 0x0000001110107221 */ /* 0x000fc80000000000 */
[----:B------:R-:W-:Y:S01]  /*1480*/  FADD R16, R16, R19 ;  /* 0x0000001310107221 */ /* 0x000fe20000000000 */
[----:B--2---:R-:W-:-:S04]  /*1490*/  FADD R21, R11, -R0 ;  /* 0x800000000b157221 */ /* 0x004fc80000000000 */
[----:B------:R-:W-:-:S04]  /*14a0*/  FFMA.SAT R23, R21, R2, 0.5 ;  /* 0x3f00000015177423 */ /* 0x000fc80000002002 */
[----:B------:R-:W-:-:S04]  /*14b0*/  FFMA.RM R23, R23, R14, 12582913 ;  /* 0x4b40000117177423 */ /* 0x000fc8000000400e */
[C---:B------:R-:W-:Y:S01]  /*14c0*/  FADD R2, R23.reuse, -12583039 ;  /* 0xcb40007f17027421 */ /* 0x040fe20000000000 */
[----:B------:R-:W-:-:S03]  /*14d0*/  SHF.L.U32 R23, R23, 0x17, RZ ;  /* 0x0000001717177819 */ /* 0x000fc600000006ff */
[----:B------:R-:W-:-:S04]  /*14e0*/  FFMA R2, R21, 1.4426950216293334961, -R2 ;  /* 0x3fb8aa3b15027823 */ /* 0x000fc80000000802 */
[----:B------:R-:W-:-:S06]  /*14f0*/  FFMA R2, R21, 1.925963033500011079e-08, R2 ;  /* 0x32a5706015027823 */ /* 0x000fcc0000000002 */
[----:B------:R-:W0:Y:S02]  /*1500*/  MUFU.EX2 R2, R2 ;  /* 0x0000000200027308 */ /* 0x000e240000000800 */
[----:B0-----:R-:W-:-:S04]  /*1510*/  FMUL R23, R23, R2 ;  /* 0x0000000217177220 */ /* 0x001fc80000400000 */
[----:B------:R-:W-:Y:S01]  /*1520*/  FADD R3, R16, R23 ;  /* 0x0000001710037221 */ /* 0x000fe20000000000 */
[----:B------:R1:W-:Y:S06]  /*1530*/  STG.E desc[UR8][R12.64+0xc], R23 ;  /* 0x00000c170c007986 */ /* 0x0003ec000c101908 */
.L_x_57:
[----:B------:R-:W-:Y:S05]  /*1540*/  BRA.U !UP1, `(.L_x_54) ;  /* 0x0000000109c87547 */ /* 0x000fea000b800000 */
[----:B------:R-:W-:Y:S02]  /*1550*/  UISETP.NE.AND UP0, UPT, UR5, 0x1, UPT ;  /* 0x000000010500788c */ /* 0x000fe4000bf05270 */
[----:B------:R-:W-:-:S04]  /*1560*/  ULOP3.LUT UR4, UR4, 0x1, URZ, 0xc0, !UPT ;  /* 0x0000000104047892 */ /* 0x000fc8000f8ec0ff */
[----:B------:R-:W-:-:S03]  /*1570*/  UISETP.NE.U32.AND UP1, UPT, UR4, 0x1, UPT ;  /* 0x000000010400788c */ /* 0x000fc6000bf25070 */
[----:B------:R-:W-:Y:S08]  /*1580*/  BRA.U !UP0, `(.L_x_58) ;  /* 0x0000000108747547 */ /* 0x000ff0000b800000 */
[----:B------:R-:W-:-:S05]  /*1590*/  IMAD.WIDE.U32 R10, R15, 0x4, R8 ;  /* 0x000000040f0a7825 */ /* 0x000fca00078e0008 */
[----:B-12---:R-:W2:Y:S01]  /*15a0*/  LDG.E R13, desc[UR8][R10.64] ;  /* 0x000000080a0d7981 */ /* 0x006ea2000c1e1900 */
        /* <DEDUP_REMOVED lines=13> */
[----:B------:R-:W2:Y:S01]  /*1680*/  LDG.E R11, desc[UR8][R10.64+0x4] ;  /* 0x000004080a0b7981 */ /* 0x000ea2000c1e1900 */
[----:B------:R-:W-:Y:S01]  /*1690*/  FADD R3, R3, R2 ;  /* 0x0000000203037221 */ /* 0x000fe20000000000 */
[----:B------:R-:W-:Y:S01]  /*16a0*/  IADD3 R15, PT, PT, R15, 0x2, RZ ;  /* 0x000000020f0f7810 */ /* 0x000fe20007ffe0ff */
[----:B--2---:R-:W-:-:S04]  /*16b0*/  FADD R16, R11, -R0 ;  /* 0x800000000b107221 */ /* 0x004fc80000000000 */
[----:B------:R-:W-:-:S04]  /*16c0*/  FFMA.SAT R17, R16, R18, 0.5 ;  /* 0x3f00000010117423 */ /* 0x000fc80000002012 */
[----:B------:R-:W-:-:S04]  /*16d0*/  FFMA.RM R17, R17, R19, 12582913 ;  /* 0x4b40000111117423 */ /* 0x000fc80000004013 */
[C---:B------:R-:W-:Y:S01]  /*16e0*/  FADD R19, R17.reuse, -12583039 ;  /* 0xcb40007f11137421 */ /* 0x040fe20000000000 */
[----:B------:R-:W-:-:S03]  /*16f0*/  SHF.L.U32 R17, R17, 0x17, RZ ;  /* 0x0000001711117819 */ /* 0x000fc600000006ff */
[----:B------:R-:W-:-:S04]  /*1700*/  FFMA R19, R16, 1.4426950216293334961, -R19 ;  /* 0x3fb8aa3b10137823 */ /* 0x000fc80000000813 */
[----:B------:R-:W-:-:S04]  /*1710*/  FFMA R19, R16, 1.925963033500011079e-08, R19 ;  /* 0x32a5706010137823 */ /* 0x000fc80000000013 */
[----:B------:R-:W1:Y:S02]  /*1720*/  MUFU.EX2 R14, R19 ;  /* 0x00000013000e7308 */ /* 0x000e640000000800 */
[----:B-1----:R-:W-:-:S04]  /*1730*/  FMUL R14, R17, R14 ;  /* 0x0000000e110e7220 */ /* 0x002fc80000400000 */
[----:B------:R-:W-:Y:S01]  /*1740*/  FADD R3, R3, R14 ;  /* 0x0000000e03037221 */ /* 0x000fe20000000000 */
[----:B------:R0:W-:Y:S06]  /*1750*/  STG.E desc[UR8][R12.64+0x4], R14 ;  /* 0x0000040e0c007986 */ /* 0x0001ec000c101908 */
.L_x_58:
[----:B------:R-:W-:Y:S05]  /*1760*/  BRA.U UP1, `(.L_x_54) ;  /* 0x0000000101407547 */ /* 0x000fea000b800000 */
[----:B------:R-:W-:-:S06]  /*1770*/  IMAD.WIDE.U32 R8, R15, 0x4, R8 ;  /* 0x000000040f087825 */ /* 0x000fcc00078e0008 */
[----:B------:R-:W3:Y:S01]  /*1780*/  LDG.E R9, desc[UR8][R8.64] ;  /* 0x0000000808097981 */ /* 0x000ee2000c1e1900 */
[----:B------:R-:W-:Y:S01]  /*1790*/  HFMA2 R11, -RZ, RZ, 0.96630859375, -0.0022525787353515625 ;  /* 0x3bbb989dff0b7431 */ /* 0x000fe200000001ff */
[----:B012---:R-:W-:Y:S01]  /*17a0*/  MOV R13, 0x437c0000 ;  /* 0x437c0000000d7802 */ /* 0x007fe20000000f00 */
[----:B---3--:R-:W-:Y:S01]  /*17b0*/  FADD R0, R9, -R0 ;  /* 0x8000000009007221 */ /* 0x008fe20000000000 */
[----:B------:R-:W-:-:S04]  /*17c0*/  IMAD.WIDE.U32 R8, R15, 0x4, R6 ;  /* 0x000000040f087825 */ /* 0x000fc800078e0006 */
        /* <DEDUP_REMOVED lines=10> */
.L_x_54:
[----:B0--3--:R-:W0:Y:S02]  /*1870*/  LDC R2, c[0x0][0x394] ;  /* 0x0000e500ff027b82 */ /* 0x009e240000000800 */
[----:B0-----:R-:W-:-:S13]  /*1880*/  ISETP.GE.AND P0, PT, R2, 0x1, PT ;  /* 0x000000010200780c */ /* 0x001fda0003f06270 */
[----:B------:R-:W-:Y:S05]  /*1890*/  @!P0 EXIT ;  /* 0x000000000000894d */ /* 0x000fea0003800000 */
[C---:B------:R-:W-:Y:S01]  /*18a0*/  ISETP.GE.U32.AND P0, PT, R2.reuse, 0x10, PT ;  /* 0x000000100200780c */ /* 0x040fe20003f06070 */
[----:B------:R-:W-:Y:S01]  /*18b0*/  HFMA2 R11, -RZ, RZ, 0, 0 ;  /* 0x00000000ff0b7431 */ /* 0x000fe200000001ff */
[----:B------:R-:W-:-:S11]  /*18c0*/  LOP3.LUT R10, R2, 0xf, RZ, 0xc0, !PT ;  /* 0x0000000f020a7812 */ /* 0x000fd600078ec0ff */
[----:B------:R-:W-:Y:S05]  /*18d0*/  @!P0 BRA `(.L_x_59) ;  /* 0x0000001000108947 */ /* 0x000fea0003800000 */
[----:B------:R-:W0:Y:S01]  /*18e0*/  LDCU.64 UR4, c[0x0][0x380] ;  /* 0x00007000ff0477ac */ /* 0x000e220008000a00 */
[----:B------:R-:W-:-:S04]  /*18f0*/  LOP3.LUT R11, R2, 0x7ffffff0, RZ, 0xc0, !PT ;  /* 0x7ffffff0020b7812 */ /* 0x000fc800078ec0ff */
[----:B------:R-:W-:Y:S02]  /*1900*/  IADD3 R2, PT, PT, -R11, RZ, RZ ;  /* 0x000000ff0b027210 */ /* 0x000fe40007ffe1ff */
[----:B0-----:R-:W-:-:S04]  /*1910*/  IADD3 R0, P0, PT, R4, UR4, RZ ;  /* 0x0000000404007c10 */ /* 0x001fc8000ff1e0ff */
[----:B------:R-:W-:-:S04]  /*1920*/  IADD3 R0, P1, PT, R0, 0x20, RZ ;  /* 0x0000002000007810 */ /* 0x000fc80007f3e0ff */
[----:B-12---:R-:W-:-:S09]  /*1930*/  IADD3.X R13, PT, PT, RZ, UR5, R5, P1, P0 ;  /* 0x00000005ff0d7c10 */ /* 0x006fd20008fe0405 */
.L_x_92:
[----:B0-----:R-:W-:Y:S02]  /*1940*/  MOV R8, R0 ;  /* 0x0000000000087202 */ /* 0x001fe40000000f00 */
[----:B------:R-:W-:-:S05]  /*1950*/  MOV R9, R13 ;  /* 0x0000000d00097202 */ /* 0x000fca0000000f00 */
[----:B------:R-:W2:Y:S01]  /*1960*/  LDG.E R0, desc[UR8][R8.64+-0x20] ;  /* 0xffffe00808007981 */ /* 0x000ea2000c1e1900 */
[----:B------:R-:W0:Y:S01]  /*1970*/  MUFU.RCP R12, R3 ;  /* 0x00000003000c7308 */ /* 0x000e220000001000 */
[----:B------:R-:W-:Y:S01]  /*1980*/  IADD3 R2, PT, PT, R2, 0x10, RZ ;  /* 0x0000001002027810 */ /* 0x000fe20007ffe0ff */
[----:B------:R-:W-:Y:S03]  /*1990*/  BSSY.RECONVERGENT B2, `(.L_x_60) ;  /* 0x000000c000027945 */ /* 0x000fe60003800200 */
[----:B------:R-:W-:Y:S01]  /*19a0*/  ISETP.NE.AND P2, PT, R2, RZ, PT ;  /* 0x000000ff0200720c */ /* 0x000fe20003f45270 */
[----:B0-----:R-:W-:-:S04]  /*19b0*/  FFMA R13, R12, -R3, 1 ;  /* 0x3f8000000c0d7423 */ /* 0x001fc80000000803 */
[----:B------:R-:W-:Y:S01]  /*19c0*/  FFMA R13, R12, R13, R12 ;  /* 0x0000000d0c0d7223 */ /* 0x000fe2000000000c */
[----:B--2---:R-:W0:Y:S03]  /*19d0*/  FCHK P0, R0, R3 ;  /* 0x0000000300007302 */ /* 0x004e260000000000 */
[----:B------:R-:W-:-:S04]  /*19e0*/  FFMA R12, R0, R13, RZ ;  /* 0x0000000d000c7223 */ /* 0x000fc800000000ff */
[----:B------:R-:W-:-:S04]  /*19f0*/  FFMA R14, R12, -R3, R0 ;  /* 0x800000030c0e7223 */ /* 0x000fc80000000000 */
[----:B------:R-:W-:Y:S01]  /*1a00*/  FFMA R13, R13, R14, R12 ;  /* 0x0000000e0d0d7223 */ /* 0x000fe2000000000c */
[----:B0-----:R-:W-:Y:S06]  /*1a10*/  @!P0 BRA `(.L_x_61) ;  /* 0x00000000000c8947 */ /* 0x001fec0003800000 */
[----:B------:R-:W-:-:S07]  /*1a20*/  MOV R12, 0x1a40 ;  /* 0x00001a40000c7802 */ /* 0x000fce0000000f00 */
[----:B------:R-:W-:Y:S05]  /*1a30*/  CALL.REL.NOINC `($__internal_1_$__cuda_sm3x_div_rn_noftz_f32_slowpath) ;  /* 0x0000001c00647944 */ /* 0x000fea0003c00000 */
[----:B------:R-:W-:-:S07]  /*1a40*/  MOV R13, R15 ;  /* 0x0000000f000d7202 */ /* 0x000fce0000000f00 */
.L_x_61:
[----:B------:R-:W-:Y:S05]  /*1a50*/  BSYNC.RECONVERGENT B2 ;  /* 0x0000000000027941 */ /* 0x000fea0003800200 */
.L_x_60:
[----:B------:R-:W2:Y:S01]  /*1a60*/  LDG.E R17, desc[UR8][R8.64+-0x1c] ;  /* 0xffffe40808117981 */ /* 0x000ea2000c1e1900 */
[----:B------:R-:W0:Y:S01]  /*1a70*/  MUFU.RCP R0, R3 ;  /* 0x0000000300007308 */ /* 0x000e220000001000 */
[----:B------:R-:W-:Y:S02]  /*1a80*/  BSSY.RECONVERGENT B2, `(.L_x_62) ;  /* 0x000000c000027945 */ /* 0x000fe40003800200 */
[----:B------:R1:W-:Y:S01]  /*1a90*/  STG.E desc[UR8][R8.64+-0x20], R13 ;  /* 0xffffe00d08007986 */ /* 0x0003e2000c101908 */
[----:B0-----:R-:W-:-:S04]  /*1aa0*/  FFMA R15, R0, -R3, 1 ;  /* 0x3f800000000f7423 */ /* 0x001fc80000000803 */
[----:B------:R-:W-:Y:S01]  /*1ab0*/  FFMA R0, R0, R15, R0 ;  /* 0x0000000f00007223 */ /* 0x000fe20000000000 */
[----:B--2---:R-:W0:Y:S03]  /*1ac0*/  FCHK P0, R17, R3 ;  /* 0x0000000311007302 */ /* 0x004e260000000000 */
[----:B------:R-:W-:-:S04]  /*1ad0*/  FFMA R12, R0, R17, RZ ;  /* 0x00000011000c7223 */ /* 0x000fc800000000ff */
[----:B------:R-:W-:-:S04]  /*1ae0*/  FFMA R15, R12, -R3, R17 ;  /* 0x800000030c0f7223 */ /* 0x000fc80000000011 */
[----:B------:R-:W-:Y:S01]  /*1af0*/  FFMA R15, R0, R15, R12 ;  /* 0x0000000f000f7223 */ /* 0x000fe2000000000c */
[----:B01----:R-:W-:Y:S06]  /*1b00*/  @!P0 BRA `(.L_x_63) ;  /* 0x00000000000c8947 */ /* 0x003fec0003800000 */
[----:B------:R-:W-:Y:S02]  /*1b10*/  MOV R0, R17 ;  /* 0x0000001100007202 */ /* 0x000fe40000000f00 */
[----:B------:R-:W-:-:S07]  /*1b20*/  MOV R12, 0x1b40 ;  /* 0x00001b40000c7802 */ /* 0x000fce0000000f00 */
[----:B------:R-:W-:Y:S05]  /*1b30*/  CALL.REL.NOINC `($__internal_1_$__cuda_sm3x_div_rn_noftz_f32_slowpath) ;  /* 0x0000001c00247944 */ /* 0x000fea0003c00000 */
.L_x_63:
[----:B------:R-:W-:Y:S05]  /*1b40*/  BSYNC.RECONVERGENT B2 ;  /* 0x0000000000027941 */ /* 0x000fea0003800200 */
.L_x_62:
        /* <DEDUP_REMOVED lines=14> */
[----:B------:R-:W-:-:S07]  /*1c30*/  MOV R13, R15 ;  /* 0x0000000f000d7202 */ /* 0x000fce0000000f00 */
.L_x_65:
[----:B------:R-:W-:Y:S05]  /*1c40*/  BSYNC.RECONVERGENT B2 ;  /* 0x0000000000027941 */ /* 0x000fea0003800200 */
.L_x_64:
        /* <DEDUP_REMOVED lines=14> */
.L_x_67:
[----:B------:R-:W-:Y:S05]  /*1d30*/  BSYNC.RECONVERGENT B2 ;  /* 0x0000000000027941 */ /* 0x000fea0003800200 */
.L_x_66:
        /* <DEDUP_REMOVED lines=15> */
.L_x_69:
[----:B------:R-:W-:Y:S05]  /*1e30*/  BSYNC.RECONVERGENT B2 ;  /* 0x0000000000027941 */ /* 0x000fea0003800200 */
.L_x_68:
        /* <DEDUP_REMOVED lines=14> */
.L_x_71:
[----:B------:R-:W-:Y:S05]  /*1f20*/  BSYNC.RECONVERGENT B2 ;  /* 0x0000000000027941 */ /* 0x000fea0003800200 */
.L_x_70:
        /* <DEDUP_REMOVED lines=15> */
.L_x_73:
[----:B------:R-:W-:Y:S05]  /*2020*/  BSYNC.RECONVERGENT B2 ;  /* 0x0000000000027941 */ /* 0x000fea0003800200 */
.L_x_72:
        /* <DEDUP_REMOVED lines=14> */
.L_x_75:
[----:B------:R-:W-:Y:S05]  /*2110*/  BSYNC.RECONVERGENT B2 ;  /* 0x0000000000027941 */ /* 0x000fea0003800200 */
.L_x_74:
        /* <DEDUP_REMOVED lines=15> */
.L_x_77:
[----:B------:R-:W-:Y:S05]  /*2210*/  BSYNC.RECONVERGENT B2 ;  /* 0x0000000000027941 */ /* 0x000fea0003800200 */
.L_x_76:
        /* <DEDUP_REMOVED lines=14> */
.L_x_79:
[----:B------:R-:W-:Y:S05]  /*2300*/  BSYNC.RECONVERGENT B2 ;  /* 0x0000000000027941 */ /* 0x000fea0003800200 */
.L_x_78:
        /* <DEDUP_REMOVED lines=15> */
.L_x_81:
[----:B------:R-:W-:Y:S05]  /*2400*/  BSYNC.RECONVERGENT B2 ;  /* 0x0000000000027941 */ /* 0x000fea0003800200 */
.L_x_80:
        /* <DEDUP_REMOVED lines=14> */
.L_x_83:
[----:B------:R-:W-:Y:S05]  /*24f0*/  BSYNC.RECONVERGENT B2 ;  /* 0x0000000000027941 */ /* 0x000fea0003800200 */
.L_x_82:
        /* <DEDUP_REMOVED lines=15> */
.L_x_85:
[----:B------:R-:W-:Y:S05]  /*25f0*/  BSYNC.RECONVERGENT B2 ;  /* 0x0000000000027941 */ /* 0x000fea0003800200 */
.L_x_84:
        /* <DEDUP_REMOVED lines=14> */
.L_x_87:
[----:B------:R-:W-:Y:S05]  /*26e0*/  BSYNC.RECONVERGENT B2 ;  /* 0x0000000000027941 */ /* 0x000fea0003800200 */
.L_x_86:
        /* <DEDUP_REMOVED lines=15> */
.L_x_89:
[----:B------:R-:W-:Y:S05]  /*27e0*/  BSYNC.RECONVERGENT B2 ;  /* 0x0000000000027941 */ /* 0x000fea0003800200 */
.L_x_88:
        /* <DEDUP_REMOVED lines=14> */
.L_x_91:
[----:B------:R-:W-:Y:S05]  /*28d0*/  BSYNC.RECONVERGENT B2 ;  /* 0x0000000000027941 */ /* 0x000fea0003800200 */
.L_x_90:
[----:B------:R0:W-:Y:S01]  /*28e0*/  STG.E desc[UR8][R8.64+0x1c], R15 ;  /* 0x00001c0f08007986 */ /* 0x0001e2000c101908 */
[----:B------:R-:W-:-:S04]  /*28f0*/  IADD3 R0, P0, PT, R8, 0x40, RZ ;  /* 0x0000004008007810 */ /* 0x000fc80007f1e0ff */
[----:B------:R-:W-:Y:S01]  /*2900*/  IADD3.X R13, PT, PT, RZ, R9, RZ, P0, !PT ;  /* 0x00000009ff0d7210 */ /* 0x000fe200007fe4ff */
[----:B------:R-:W-:Y:S08]  /*2910*/  @P2 BRA `(.L_x_92) ;  /* 0xfffffff000082947 */ /* 0x000ff0000383ffff */
.L_x_59:
[----:B------:R-:W-:-:S13]  /*2920*/  ISETP.NE.AND P0, PT, R10, RZ, PT ;  /* 0x000000ff0a00720c */ /* 0x000fda0003f05270 */
[----:B------:R-:W-:Y:S05]  /*2930*/  @!P0 EXIT ;  /* 0x000000000000894d */ /* 0x000fea0003800000 */
[----:B------:R-:W3:Y:S01]  /*2940*/  LDCU UR4, c[0x0][0x394] ;  /* 0x00007280ff0477ac */ /* 0x000ee20008000800 */
[----:B------:R-:W-:Y:S01]  /*2950*/  ISETP.GE.U32.AND P0, PT, R10, 0x8, PT ;  /* 0x000000080a00780c */ /* 0x000fe20003f06070 */
[----:B---3--:R-:W-:-:S12]  /*2960*/  ULOP3.LUT UR4, UR4, 0x7, URZ, 0xc0, !UPT ;  /* 0x0000000704047892 */ /* 0x008fd8000f8ec0ff */
[----:B------:R-:W-:Y:S05]  /*2970*/  @!P0 BRA `(.L_x_93) ;  /* 0x0000000400f88947 */ /* 0x000fea0003800000 */
[----:B0-----:R-:W-:-:S05]  /*2980*/  IMAD.WIDE.U32 R8, R11, 0x4, R6 ;  /* 0x000000040b087825 */ /* 0x001fca00078e0006 */
[----:B------:R-:W3:Y:S01]  /*2990*/  LDG.E R15, desc[UR8][R8.64] ;  /* 0x00000008080f7981 */ /* 0x000ee2000c1e1900 */
[----:B------:R-:W1:Y:S01]  /*29a0*/  MUFU.RCP R0, R3 ;  /* 0x0000000300007308 */ /* 0x000e620000001000 */
[----:B------:R-:W-:Y:S01]  /*29b0*/  BSSY.RECONVERGENT B2, `(.L_x_94) ;  /* 0x000000c000027945 */ /* 0x000fe20003800200 */
[----:B-12---:R-:W-:-:S04]  /*29c0*/  FFMA R13, R0, -R3, 1 ;  /* 0x3f800000000d7423 */ /* 0x006fc80000000803 */
[----:B------:R-:W-:Y:S02]  /*29d0*/  FFMA R0, R0, R13, R0 ;  /* 0x0000000d00007223 */ /* 0x000fe40000000000 */
[----:B---3--:R-:W0:Y:S02]  /*29e0*/  FCHK P0, R15, R3 ;  /* 0x000000030f007302 */ /* 0x008e240000000000 */
[----:B------:R-:W-:-:S04]  /*29f0*/  FFMA R2, R0, R15, RZ ;  /* 0x0000000f00027223 */ /* 0x000fc800000000ff */
[----:B------:R-:W-:-:S04]  /*2a00*/  FFMA R13, R2, -R3, R15 ;  /* 0x80000003020d7223 */ /* 0x000fc8000000000f */
[----:B------:R-:W-:Y:S01]  /*2a10*/  FFMA R13, R0, R13, R2 ;  /* 0x0000000d000d7223 */ /* 0x000fe20000000002 */
[----:B0-----:R-:W-:Y:S06]  /*2a20*/  @!P0 BRA `(.L_x_95) ;  /* 0x0000000000108947 */ /* 0x001fec0003800000 */
[----:B------:R-:W-:Y:S02]  /*2a30*/  MOV R0, R15 ;  /* 0x0000000f00007202 */ /* 0x000fe40000000f00 */
[----:B------:R-:W-:-:S07]  /*2a40*/  MOV R12, 0x2a60 ;  /* 0x00002a60000c7802 */ /* 0x000fce0000000f00 */
[----:B------:R-:W-:Y:S05]  /*2a50*/  CALL.REL.NOINC `($__internal_1_$__cuda_sm3x_div_rn_noftz_f32_slowpath) ;  /* 0x0000000c005c7944 */ /* 0x000fea0003c00000 */
[----:B------:R-:W-:-:S07]  /*2a60*/  MOV R13, R15 ;  /* 0x0000000f000d7202 */ /* 0x000fce0000000f00 */
.L_x_95:
[----:B------:R-:W-:Y:S05]  /*2a70*/  BSYNC.RECONVERGENT B2 ;  /* 0x0000000000027941 */ /* 0x000fea0003800200 */
.L_x_94:
        /* <DEDUP_REMOVED lines=14> */
.L_x_97:
[----:B------:R-:W-:Y:S05]  /*2b60*/  BSYNC.RECONVERGENT B2 ;  /* 0x0000000000027941 */ /* 0x000fea0003800200 */
.L_x_96:
        /* <DEDUP_REMOVED lines=15> */
.L_x_99:
[----:B------:R-:W-:Y:S05]  /*2c60*/  BSYNC.RECONVERGENT B2 ;  /* 0x0000000000027941 */ /* 0x000fea0003800200 */
.L_x_98:
        /* <DEDUP_REMOVED lines=14> */
.L_x_101:
[----:B------:R-:W-:Y:S05]  /*2d50*/  BSYNC.RECONVERGENT B2 ;  /* 0x0000000000027941 */ /* 0x000fea0003800200 */
.L_x_100:
        /* <DEDUP_REMOVED lines=15> */
.L_x_103:
[----:B------:R-:W-:Y:S05]  /*2e50*/  BSYNC.RECONVERGENT B2 ;  /* 0x0000000000027941 */ /* 0x000fea0003800200 */
.L_x_102:
        /* <DEDUP_REMOVED lines=14> */
.L_x_105:
[----:B------:R-:W-:Y:S05]  /*2f40*/  BSYNC.RECONVERGENT B2 ;  /* 0x0000000000027941 */ /* 0x000fea0003800200 */
.L_x_104:
        /* <DEDUP_REMOVED lines=15> */
.L_x_107:
[----:B------:R-:W-:Y:S05]  /*3040*/  BSYNC.RECONVERGENT B2 ;  /* 0x0000000000027941 */ /* 0x000fea0003800200 */
.L_x_106:
        /* <DEDUP_REMOVED lines=14> */
.L_x_109:
[----:B------:R-:W-:Y:S05]  /*3130*/  BSYNC.RECONVERGENT B2 ;  /* 0x0000000000027941 */ /* 0x000fea0003800200 */
.L_x_108:
[----:B------:R3:W-:Y:S01]  /*3140*/  STG.E desc[UR8][R8.64+0x1c], R15 ;  /* 0x00001c0f08007986 */ /* 0x0007e2000c101908 */
[----:B------:R-:W-:-:S07]  /*3150*/  IADD3 R11, PT, PT, R11, 0x8, RZ ;  /* 0x000000080b0b7810 */ /* 0x000fce0007ffe0ff */
.L_x_93:
[----:B------:R-:W-:-:S13]  /*3160*/  ISETP.NE.AND P0, PT, RZ, UR4, PT ;  /* 0x00000004ff007c0c */ /* 0x000fda000bf05270 */
[----:B------:R-:W-:Y:S05]  /*3170*/  @!P0 EXIT ;  /* 0x000000000000894d */ /* 0x000fea0003800000 */
[----:B------:R-:W4:Y:S01]  /*3180*/  LDCU UR5, c[0x0][0x394] ;  /* 0x00007280ff0577ac */ /* 0x000f220008000800 */
[----:B------:R-:W-:Y:S02]  /*3190*/  UISETP.GE.U32.AND UP0, UPT, UR4, 0x4, UPT ;  /* 0x000000040400788c */ /* 0x000fe4000bf06070 */
[----:B----4-:R-:W-:-:S07]  /*31a0*/  ULOP3.LUT UR5, UR5, 0x3, URZ, 0xc0, !UPT ;  /* 0x0000000305057892 */ /* 0x010fce000f8ec0ff */
[----:B------:R-:W-:Y:S05]  /*31b0*/  BRA.U !UP0, `(.L_x_110) ;  /* 0x0000000508087547 */ /* 0x000fea000b800000 */
[----:B------:R-:W-:-:S05]  /*31c0*/  IMAD.WIDE.U32 R6, R11, 0x4, R6 ;  /* 0x000000040b067825 */ /* 0x000fca00078e0006 */
[----:B-12---:R-:W2:Y:S01]  /*31d0*/  LDG.E R13, desc[UR8][R6.64] ;  /* 0x00000008060d7981 */ /* 0x006ea2000c1e1900 */
[----:B------:R-:W0:Y:S01]  /*31e0*/  MUFU.RCP R0, R3 ;  /* 0x0000000300007308 */ /* 0x000e220000001000 */
[----:B------:R-:W-:Y:S01]  /*31f0*/  BSSY.RECONVERGENT B2, `(.L_x_111) ;  /* 0x000000c000027945 */ /* 0x000fe20003800200 */
[----:B0--3--:R-:W-:-:S04]  /*3200*/  FFMA R9, R0, -R3, 1 ;  /* 0x3f80000000097423 */ /* 0x009fc80000000803 */
[----:B------:R-:W-:Y:S02]  /*3210*/  FFMA R0, R0, R9, R0 ;  /* 0x0000000900007223 */ /* 0x000fe40000000000 */
[----:B--2---:R-:W0:Y:S02]  /*3220*/  FCHK P0, R13, R3 ;  /* 0x000000030d007302 */ /* 0x004e240000000000 */
        /* <DEDUP_REMOVED lines=8> */
.L_x_112:
[----:B------:R-:W-:Y:S05]  /*32b0*/  BSYNC.RECONVERGENT B2 ;  /* 0x0000000000027941 */ /* 0x000fea0003800200 */
.L_x_111:
        /* <DEDUP_REMOVED lines=15> */
.L_x_114:
[----:B------:R-:W-:Y:S05]  /*33b0*/  BSYNC.RECONVERGENT B2 ;  /* 0x0000000000027941 */ /* 0x000fea0003800200 */
.L_x_113:
        /* <DEDUP_REMOVED lines=15> */
.L_x_116:
[----:B------:R-:W-:Y:S05]  /*34b0*/  BSYNC.RECONVERGENT B2 ;  /* 0x0000000000027941 */ /* 0x000fea0003800200 */
.L_x_115:
        /* <DEDUP_REMOVED lines=15> */
.L_x_118:
[----:B------:R-:W-:Y:S05]  /*35b0*/  BSYNC.RECONVERGENT B2 ;  /* 0x0000000000027941 */ /* 0x000fea0003800200 */
.L_x_117:
[----:B------:R4:W-:Y:S01]  /*35c0*/  STG.E desc[UR8][R6.64+0xc], R13 ;  /* 0x00000c0d06007986 */ /* 0x0009e2000c101908 */
[----:B------:R-:W-:-:S07]  /*35d0*/  IADD3 R11, PT, PT, R11, 0x4, RZ ;  /* 0x000000040b0b7810 */ /* 0x000fce0007ffe0ff */
.L_x_110:
[----:B------:R-:W-:-:S13]  /*35e0*/  ISETP.NE.AND P0, PT, RZ, UR5, PT ;  /* 0x00000005ff007c0c */ /* 0x000fda000bf05270 */
[----:B------:R-:W-:Y:S05]  /*35f0*/  @!P0 EXIT ;  /* 0x000000000000894d */ /* 0x000fea0003800000 */
[----:B------:R-:W5:Y:S01]  /*3600*/  LDCU.64 UR6, c[0x0][0x380] ;  /* 0x00007000ff0677ac */ /* 0x000f620008000a00 */
[----:B------:R-:W-:Y:S01]  /*3610*/  IMAD.WIDE.U32 R4, R11, 0x4, R4 ;  /* 0x000000040b047825 */ /* 0x000fe200078e0004 */
[----:B------:R-:W-:Y:S02]  /*3620*/  UIADD3 UR4, UPT, UPT, -UR5, URZ, URZ ;  /* 0x000000ff05047290 */ /* 0x000fe4000fffe1ff */
[----:B-----5:R-:W-:-:S04]  /*3630*/  IADD3 R0, P0, PT, R4, UR6, RZ ;  /* 0x0000000604007c10 */ /* 0x020fc8000ff1e0ff */
[----:B0--3--:R-:W-:-:S09]  /*3640*/  IADD3.X R9, PT, PT, R5, UR7, RZ, P0, !PT ;  /* 0x0000000705097c10 */ /* 0x009fd200087fe4ff */
.L_x_121:
[----:B0-----:R-:W-:Y:S02]  /*3650*/  MOV R4, R0 ;  /* 0x0000000000047202 */ /* 0x001fe40000000f00 */
[----:B------:R-:W-:-:S05]  /*3660*/  MOV R5, R9 ;  /* 0x0000000900057202 */ /* 0x000fca0000000f00 */
[----:B------:R-:W3:Y:S01]  /*3670*/  LDG.E R9, desc[UR8][R4.64] ;  /* 0x0000000804097981 */ /* 0x000ee2000c1e1900 */
[----:B------:R-:W4:Y:S01]  /*3680*/  MUFU.RCP R0, R3 ;  /* 0x0000000300007308 */ /* 0x000f220000001000 */
[----:B------:R-:W-:Y:S01]  /*3690*/  UIADD3 UR4, UPT, UPT, UR4, 0x1, URZ ;  /* 0x0000000104047890 */ /* 0x000fe2000fffe0ff */
[----:B------:R-:W-:Y:S03]  /*36a0*/  BSSY.RECONVERGENT B2, `(.L_x_119) ;  /* 0x000000d000027945 */ /* 0x000fe60003800200 */
[----:B------:R-:W-:Y:S01]  /*36b0*/  UISETP.NE.AND UP0, UPT, UR4, URZ, UPT ;  /* 0x000000ff0400728c */ /* 0x000fe2000bf05270 */
[----:B----4-:R-:W-:-:S04]  /*36c0*/  FFMA R7, R0, -R3, 1 ;  /* 0x3f80000000077423 */ /* 0x010fc80000000803 */
[----:B------:R-:W-:Y:S01]  /*36d0*/  FFMA R0, R0, R7, R0 ;  /* 0x0000000700007223 */ /* 0x000fe20000000000 */
[----:B---3--:R-:W0:Y:S03]  /*36e0*/  FCHK P0, R9, R3 ;  /* 0x0000000309007302 */ /* 0x008e260000000000 */
[----:B------:R-:W-:-:S04]  /*36f0*/  FFMA R2, R0, R9, RZ ;  /* 0x0000000900027223 */ /* 0x000fc800000000ff */
[----:B------:R-:W-:-:S04]  /*3700*/  FFMA R7, R2, -R3, R9 ;  /* 0x8000000302077223 */ /* 0x000fc80000000009 */
[----:B------:R-:W-:Y:S01]  /*3710*/  FFMA R7, R0, R7, R2 ;  /* 0x0000000700077223 */ /* 0x000fe20000000002 */
[----:B0-----:R-:W-:Y:S06]  /*3720*/  @!P0 BRA `(.L_x_120) ;  /* 0x0000000000108947 */ /* 0x001fec0003800000 */
[----:B------:R-:W-:Y:S02]  /*3730*/  MOV R0, R9 ;  /* 0x0000000900007202 */ /* 0x000fe40000000f00 */
[----:B-12---:R-:W-:-:S07]  /*3740*/  MOV R12, 0x3760 ;  /* 0x00003760000c7802 */ /* 0x006fce0000000f00 */
[----:B------:R-:W-:Y:S05]  /*3750*/  CALL.REL.NOINC `($__internal_1_$__cuda_sm3x_div_rn_noftz_f32_slowpath) ;  /* 0x00000000001c7944 */ /* 0x000fea0003c00000 */
[----:B------:R-:W-:-:S07]  /*3760*/  MOV R7, R15 ;  /* 0x0000000f00077202 */ /* 0x000fce0000000f00 */
.L_x_120:
[----:B------:R-:W-:Y:S05]  /*3770*/  BSYNC.RECONVERGENT B2 ;  /* 0x0000000000027941 */ /* 0x000fea0003800200 */
.L_x_119:
[----:B------:R0:W-:Y:S01]  /*3780*/  STG.E desc[UR8][R4.64], R7 ;  /* 0x0000000704007986 */ /* 0x0001e2000c101908 */
[----:B------:R-:W-:-:S04]  /*3790*/  IADD3 R0, P0, PT, R4, 0x4, RZ ;  /* 0x0000000404007810 */ /* 0x000fc80007f1e0ff */
[----:B------:R-:W-:Y:S01]  /*37a0*/  IADD3.X R9, PT, PT, RZ, R5, RZ, P0, !PT ;  /* 0x00000005ff097210 */ /* 0x000fe200007fe4ff */
[----:B------:R-:W-:Y:S08]  /*37b0*/  BRA.U UP0, `(.L_x_121) ;  /* 0xfffffffd00a47547 */ /* 0x000ff0000b83ffff */
[----:B------:R-:W-:Y:S05]  /*37c0*/  EXIT ;  /* 0x000000000000794d */ /* 0x000fea0003800000 */
        .weak           $__internal_1_$__cuda_sm3x_div_rn_noftz_f32_slowpath
        .type           $__internal_1_$__cuda_sm3x_div_rn_noftz_f32_slowpath,@function
        .size           $__internal_1_$__cuda_sm3x_div_rn_noftz_f32_slowpath,(.L_x_135 - $__internal_1_$__cuda_sm3x_div_rn_noftz_f32_slowpath)
$__internal_1_$__cuda_sm3x_div_rn_noftz_f32_slowpath:
[----:B------:R-:W-:Y:S01]  /*37d0*/  SHF.R.U32.HI R13, RZ, 0x17, R3 ;  /* 0x00000017ff0d7819 */ /* 0x000fe20000011603 */
[----:B------:R-:W-:Y:S01]  /*37e0*/  BSSY.RECONVERGENT B0, `(.L_x_122) ;  /* 0x0000063000007945 */ /* 0x000fe20003800200 */
[----:B------:R-:W-:Y:S02]  /*37f0*/  SHF.R.U32.HI R16, RZ, 0x17, R0 ;  /* 0x00000017ff107819 */ /* 0x000fe40000011600 */
[----:B------:R-:W-:Y:S02]  /*3800*/  LOP3.LUT R13, R13, 0xff, RZ, 0xc0, !PT ;  /* 0x000000ff0d0d7812 */ /* 0x000fe400078ec0ff */
[----:B------:R-:W-:Y:S02]  /*3810*/  LOP3.LUT R16, R16, 0xff, RZ, 0xc0, !PT ;  /* 0x000000ff10107812 */ /* 0x000fe400078ec0ff */
[----:B------:R-:W-:Y:S02]  /*3820*/  IADD3 R18, PT, PT, R13, -0x1, RZ ;  /* 0xffffffff0d127810 */ /* 0x000fe40007ffe0ff */
[----:B------:R-:W-:-:S02]  /*3830*/  IADD3 R17, PT, PT, R16, -0x1, RZ ;  /* 0xffffffff10117810 */ /* 0x000fc40007ffe0ff */
[----:B------:R-:W-:Y:S02]  /*3840*/  ISETP.GT.U32.AND P0, PT, R18, 0xfd, PT ;  /* 0x000000fd1200780c */ /* 0x000fe40003f04070 */
[----:B------:R-:W-:Y:S02]  /*3850*/  MOV R15, R3 ;  /* 0x00000003000f7202 */ /* 0x000fe40000000f00 */
[----:B------:R-:W-:-:S13]  /*3860*/  ISETP.GT.U32.OR P0, PT, R17, 0xfd, P0 ;  /* 0x000000fd1100780c */ /* 0x000fda0000704470 */
[----:B------:R-:W-:Y:S01]  /*3870*/  @!P0 MOV R14, RZ ;  /* 0x000000ff000e8202 */ /* 0x000fe20000000f00 */
        /* <DEDUP_REMOVED lines=17> */
[----:B------:R-:W-:Y:S02]  /*3990*/  ISETP.GE.AND P0, PT, R17, RZ, PT ;  /* 0x000000ff1100720c */ /* 0x000fe40003f06270 */
[----:B------:R-:W-:-:S11]  /*39a0*/  ISETP.GE.AND P1, PT, R18, RZ, PT ;  /* 0x000000ff1200720c */ /* 0x000fd60003f26270 */
[----:B------:R-:W-:Y:S01]  /*39b0*/  @P0 MOV R14, RZ ;  /* 0x000000ff000e0202 */ /* 0x000fe20000000f00 */
[----:B------:R-:W-:Y:S01]  /*39c0*/  @!P0 FFMA R0, R0, 1.84467440737095516160e+19, RZ ;  /* 0x5f80000000008823 */ /* 0x000fe200000000ff */
[----:B------:R-:W-:Y:S01]  /*39d0*/  @!P0 MOV R14, 0xffffffc0 ;  /* 0xffffffc0000e8802 */ /* 0x000fe20000000f00 */
[----:B------:R-:W-:-:S03]  /*39e0*/  @!P1 FFMA R15, R3, 1.84467440737095516160e+19, RZ ;  /* 0x5f800000030f9823 */ /* 0x000fc600000000ff */
[----:B------:R-:W-:-:S07]  /*39f0*/  @!P1 IADD3 R14, PT, PT, R14, 0x40, RZ ;  /* 0x000000400e0e9810 */ /* 0x000fce0007ffe0ff */
.L_x_123:
[----:B------:R-:W-:Y:S01]  /*3a00*/  LEA R18, R13, 0xc0800000, 0x17 ;  /* 0xc08000000d127811 */ /* 0x000fe200078eb8ff */
[----:B------:R-:W-:Y:S01]  /*3a10*/  BSSY.RECONVERGENT B1, `(.L_x_128) ;  /* 0x0000036000017945 */ /* 0x000fe20003800200 */
[----:B------:R-:W-:Y:S02]  /*3a20*/  IADD3 R16, PT, PT, R16, -0x7f, RZ ;  /* 0xffffff8110107810 */ /* 0x000fe40007ffe0ff */
[----:B------:R-:W-:-:S03]  /*3a30*/  IADD3 R19, PT, PT, -R18, R15, RZ ;  /* 0x0000000f12137210 */ /* 0x000fc60007ffe1ff */
[C---:B------:R-:W-:Y:S01]  /*3a40*/  IMAD R0, R16.reuse, -0x800000, R0 ;  /* 0xff80000010007824 */ /* 0x040fe200078e0200 */
        /* <DEDUP_REMOVED lines=12> */
[----:B------:R-:W-:-:S04]  /*3b10*/  LOP3.LUT R13, R13, 0xff, RZ, 0xc0, !PT ;  /* 0x000000ff0d0d7812 */ /* 0x000fc800078ec0ff */
[----:B------:R-:W-:-:S04]  /*3b20*/  IADD3 R13, PT, PT, R13, R19, RZ ;  /* 0x000000130d0d7210 */ /* 0x000fc80007ffe0ff */
        /* <DEDUP_REMOVED lines=16> */
[----:B------:R-:W-:Y:S02]  /*3c30*/  IADD3 R17, PT, PT, R13, 0x20, RZ ;  /* 0x000000200d117810 */ /* 0x000fe40007ffe0ff */
[----:B------:R-:W-:-:S02]  /*3c40*/  LOP3.LUT R16, R16, 0x800000, RZ, 0xfc, !PT ;  /* 0x0080000010107812 */ /* 0x000fc400078efcff */
[----:B------:R-:W-:Y:S02]  /*3c50*/  IADD3 R13, PT, PT, -R13, RZ, RZ ;  /* 0x000000ff0d0d7210 */ /* 0x000fe40007ffe1ff */
[----:B------:R-:W-:Y:S02]  /*3c60*/  SHF.L.U32 R17, R16, R17, RZ ;  /* 0x0000001110117219 */ /* 0x000fe400000006ff */
[----:B------:R-:W-:Y:S02]  /*3c70*/  FSETP.NEU.FTZ.AND P0, PT, R14, R15, PT ;  /* 0x0000000f0e00720b */ /* 0x000fe40003f1d000 */
[----:B------:R-:W-:Y:S02]  /*3c80*/  SEL R13, R13, RZ, P3 ;  /* 0x000000ff0d0d7207 */ /* 0x000fe40001800000 */
[----:B------:R-:W-:Y:S02]  /*3c90*/  ISETP.NE.AND P1, PT, R17, RZ, P1 ;  /* 0x000000ff1100720c */ /* 0x000fe40000f25270 */
[----:B------:R-:W-:-:S02]  /*3ca0*/  SHF.R.U32.HI R13, RZ, R13, R16 ;  /* 0x0000000dff0d7219 */ /* 0x000fc40000011610 */
[----:B------:R-:W-:Y:S02]  /*3cb0*/  PLOP3.LUT P0, PT, P0, P1, PT, 0xf8, 0x8f ;  /* 0x00000000008f781c */ /* 0x000fe40000703f70 */
[----:B------:R-:W-:Y:S02]  /*3cc0*/  SHF.R.U32.HI R15, RZ, 0x1, R13 ;  /* 0x00000001ff0f7819 */ /* 0x000fe4000001160d */
[----:B------:R-:W-:-:S04]  /*3cd0*/  SEL R14, RZ, 0x1, !P0 ;  /* 0x00000001ff0e7807 */ /* 0x000fc80004000000 */
[----:B------:R-:W-:-:S04]  /*3ce0*/  LOP3.LUT R14, R14, 0x1, R15, 0xf8, !PT ;  /* 0x000000010e0e7812 */ /* 0x000fc800078ef80f */
[----:B------:R-:W-:-:S04]  /*3cf0*/  LOP3.LUT R14, R14, R13, RZ, 0xc0, !PT ;  /* 0x0000000d0e0e7212 */ /* 0x000fc800078ec0ff */
[----:B------:R-:W-:-:S04]  /*3d00*/  IADD3 R15, PT, PT, R15, R14, RZ ;  /* 0x0000000e0f0f7210 */ /* 0x000fc80007ffe0ff */
[----:B------:R-:W-:Y:S01]  /*3d10*/  LOP3.LUT R0, R15, R0, RZ, 0xfc, !PT ;  /* 0x000000000f007212 */ /* 0x000fe200078efcff */
[----:B------:R-:W-:Y:S06]  /*3d20*/  BRA `(.L_x_131) ;  /* 0x0000000000107947 */ /* 0x000fec0003800000 */
.L_x_130:
[----:B------:R-:W-:-:S04]  /*3d30*/  LOP3.LUT R0, R0, 0x80000000, RZ, 0xc0, !PT ;  /* 0x8000000000007812 */ /* 0x000fc800078ec0ff */
[----:B------:R-:W-:Y:S01]  /*3d40*/  LOP3.LUT R0, R0, 0x7f800000, RZ, 0xfc, !PT ;  /* 0x7f80000000007812 */ /* 0x000fe200078efcff */
[----:B------:R-:W-:Y:S06]  /*3d50*/  BRA `(.L_x_131) ;  /* 0x0000000000047947 */ /* 0x000fec0003800000 */
.L_x_129:
[----:B------:R-:W-:-:S07]  /*3d60*/  LEA R0, R19, R0, 0x17 ;  /* 0x0000000013007211 */ /* 0x000fce00078eb8ff */
.L_x_131:
[----:B------:R-:W-:Y:S05]  /*3d70*/  BSYNC.RECONVERGENT B1 ;  /* 0x0000000000017941 */ /* 0x000fea0003800200 */
.L_x_128:
[----:B------:R-:W-:Y:S05]  /*3d80*/  BRA `(.L_x_132) ;  /* 0x0000000000207947 */ /* 0x000fea0003800000 */
.L_x_127:
[----:B------:R-:W-:-:S04]  /*3d90*/  LOP3.LUT R0, R15, 0x80000000, R0, 0x48, !PT ;  /* 0x800000000f007812 */ /* 0x000fc800078e4800 */
[----:B------:R-:W-:Y:S01]  /*3da0*/  LOP3.LUT R0, R0, 0x7f800000, RZ, 0xfc, !PT ;  /* 0x7f80000000007812 */ /* 0x000fe200078efcff */
[----:B------:R-:W-:Y:S06]  /*3db0*/  BRA `(.L_x_132) ;  /* 0x0000000000147947 */ /* 0x000fec0003800000 */
.L_x_126:
[----:B------:R-:W-:Y:S01]  /*3dc0*/  LOP3.LUT R0, R15, 0x80000000, R0, 0x48, !PT ;  /* 0x800000000f007812 */ /* 0x000fe200078e4800 */
[----:B------:R-:W-:Y:S06]  /*3dd0*/  BRA `(.L_x_132) ;  /* 0x00000000000c7947 */ /* 0x000fec0003800000 */
.L_x_125:
[----:B------:R-:W0:Y:S01]  /*3de0*/  MUFU.RSQ R0, -QNAN ;  /* 0xffc0000000007908 */ /* 0x000e220000001400 */
[----:B------:R-:W-:Y:S05]  /*3df0*/  BRA `(.L_x_132) ;  /* 0x0000000000047947 */ /* 0x000fea0003800000 */
.L_x_124:
[----:B------:R-:W-:-:S07]  /*3e00*/  FADD.FTZ R0, R0, R3 ;  /* 0x0000000300007221 */ /* 0x000fce0000010000 */
.L_x_132:
[----:B------:R-:W-:Y:S05]  /*3e10*/  BSYNC.RECONVERGENT B0 ;  /* 0x0000000000007941 */ /* 0x000fea0003800200 */
.L_x_122:
[----:B------:R-:W-:Y:S01]  /*3e20*/  HFMA2 R13, -RZ, RZ, 0, 0 ;  /* 0x00000000ff0d7431 */ /* 0x000fe200000001ff */
[----:B0-----:R-:W-:-:S03]  /*3e30*/  MOV R15, R0 ;  /* 0x00000000000f7202 */ /* 0x001fc60000000f00 */
[----:B------:R-:W-:Y:S05]  /*3e40*/  RET.REL.NODEC R12 `(_Z23softmax_forward_kernel1PfS_ii) ;  /* 0xffffffc00c6c7950 */ /* 0x000fea0003c3ffff */
.L_x_133:
        /* <DEDUP_REMOVED lines=11> */
.L_x_135:


//--------------------- .nv.shared._Z23softmax_forward_kernel2PfS_ii --------------------------
	.section	.nv.shared._Z23softmax_forward_kernel2PfS_ii,"aw",@nobits
	.sectionflags	@""
	.align	16
	.zero		1024


//--------------------- .nv.shared.reserved.0     --------------------------
	.section	.nv.shared.reserved.0,"aw",@nobits
	.weak		__nv_reservedSMEM_offset_0_alias
	.size		__nv_reservedSMEM_offset_0_alias, 0, 64
	.other		__nv_reservedSMEM_offset_0_alias,@"STO_CUDA_RESERVED_SHARED STV_DEFAULT"
__nv_reservedSMEM_offset_0_alias:
	.zero		0
	.zero		64


//--------------------- .nv.shared._Z23softmax_forward_kernel1PfS_ii --------------------------
	.section	.nv.shared._Z23softmax_forward_kernel1PfS_ii,"aw",@nobits
	.sectionflags	@""
	.align	16
	.zero		1024


//--------------------- .nv.constant0._Z23softmax_forward_kernel2PfS_ii --------------------------
	.section	.nv.constant0._Z23softmax_forward_kernel2PfS_ii,"a",@progbits
	.sectionflags	@""
	.align	4
.nv.constant0._Z23softmax_forward_kernel2PfS_ii:
	.zero		920


//--------------------- .nv.constant0._Z23softmax_forward_kernel1PfS_ii --------------------------
	.section	.nv.constant0._Z23softmax_forward_kernel1PfS_ii,"a",@progbits
	.sectionflags	@""
	.align	4
.nv.constant0._Z23softmax_forward_kernel1PfS_ii:
	.zero		920


//--------------------- SYMBOLS --------------------------

	.type		.nv.reservedSmem.offset0,@object
	.size		.nv.reservedSmem.offset0,0x4
	.type		.nv.reservedSmem.cap,@object
	.size		.nv.reservedSmem.cap,0x4
